//
// Generated by NVIDIA NVVM Compiler
//
// Compiler Build ID: CL-36424714
// Cuda compilation tools, release 13.0, V13.0.88
// Based on NVVM 20.0.0
//

.version 9.0
.target sm_100
.address_size 64

	// .globl	_Z11init_curandmP17curandStateXORWOWi
.global .align 4 .b8 precalc_xorwow_matrix[102400];
.global .align 4 .b8 precalc_xorwow_offset_matrix[102400];
.global .align 4 .b8 mrg32k3aM1[2304];
.global .align 4 .b8 mrg32k3aM2[2304];
.global .align 4 .b8 mrg32k3aM1SubSeq[2016];
.global .align 4 .b8 mrg32k3aM2SubSeq[2016];
.global .align 4 .b8 mrg32k3aM1Seq[2304];
.global .align 4 .b8 mrg32k3aM2Seq[2304];
.const .align 8 .b8 __cr_lgamma_table[72];
.extern .shared .align 16 .b8 shared_data[];

.visible .entry _Z11init_curandmP17curandStateXORWOWi(
	.param .u64 _Z11init_curandmP17curandStateXORWOWi_param_0,
	.param .u64 .ptr .align 1 _Z11init_curandmP17curandStateXORWOWi_param_1,
	.param .u32 _Z11init_curandmP17curandStateXORWOWi_param_2
)
{
	.reg .pred 	%p<25>;
	.reg .b32 	%r<414>;
	.reg .b64 	%rd<19>;

	ld.param.u64 	%rd8, [_Z11init_curandmP17curandStateXORWOWi_param_0];
	ld.param.u64 	%rd9, [_Z11init_curandmP17curandStateXORWOWi_param_1];
	ld.param.u32 	%r183, [_Z11init_curandmP17curandStateXORWOWi_param_2];
	mov.u32 	%r184, %ctaid.x;
	mov.u32 	%r185, %ntid.x;
	mov.u32 	%r186, %tid.x;
	mad.lo.s32 	%r1, %r184, %r185, %r186;
	setp.ge.s32 	%p1, %r1, %r183;
	@%p1 bra 	$L__BB0_44;
	cvta.to.global.u64 	%rd10, %rd9;
	cvt.s64.s32 	%rd18, %r1;
	mul.wide.s32 	%rd11, %r1, 48;
	add.s64 	%rd2, %rd10, %rd11;
	cvt.u32.u64 	%r187, %rd8;
	xor.b32  	%r188, %r187, -1429050551;
	mul.lo.s32 	%r189, %r188, 1099087573;
	{ .reg .b32 tmp; mov.b64 {tmp, %r190}, %rd8; }
	xor.b32  	%r191, %r190, -136515619;
	mul.lo.s32 	%r192, %r191, -1703105765;
	add.s32 	%r193, %r189, %r192;
	add.s32 	%r194, %r193, 6615241;
	add.s32 	%r195, %r189, 123456789;
	st.global.v2.u32 	[%rd2], {%r194, %r195};
	xor.b32  	%r196, %r189, 362436069;
	add.s32 	%r197, %r192, 521288629;
	st.global.v2.u32 	[%rd2+8], {%r196, %r197};
	xor.b32  	%r198, %r192, 88675123;
	add.s32 	%r199, %r189, 5783321;
	st.global.v2.u32 	[%rd2+16], {%r198, %r199};
	setp.eq.s32 	%p2, %r1, 0;
	@%p2 bra 	$L__BB0_43;
	mov.b32 	%r320, 0;
$L__BB0_3:
	and.b64  	%rd4, %rd18, 3;
	setp.eq.s64 	%p3, %rd4, 0;
	@%p3 bra 	$L__BB0_42;
	mul.wide.u32 	%rd12, %r320, 3200;
	mov.u64 	%rd13, precalc_xorwow_matrix;
	add.s64 	%rd5, %rd13, %rd12;
	cvt.u32.u64 	%r3, %rd4;
	mov.b32 	%r321, 0;
$L__BB0_5:
	mov.b32 	%r334, 0;
	mov.u32 	%r335, %r334;
	mov.u32 	%r336, %r334;
	mov.u32 	%r337, %r334;
	mov.u32 	%r338, %r334;
	mov.u32 	%r327, %r334;
$L__BB0_6:
	mul.wide.u32 	%rd14, %r327, 4;
	add.s64 	%rd15, %rd2, %rd14;
	ld.global.u32 	%r11, [%rd15+4];
	shl.b32 	%r12, %r327, 5;
	mov.b32 	%r333, 0;
$L__BB0_7:
	.pragma "nounroll";
	shr.u32 	%r204, %r11, %r333;
	and.b32  	%r205, %r204, 1;
	setp.eq.b32 	%p4, %r205, 1;
	not.pred 	%p5, %p4;
	add.s32 	%r206, %r12, %r333;
	mul.lo.s32 	%r207, %r206, 5;
	mul.wide.u32 	%rd16, %r207, 4;
	add.s64 	%rd6, %rd5, %rd16;
	@%p5 bra 	$L__BB0_9;
	ld.global.u32 	%r208, [%rd6];
	xor.b32  	%r338, %r338, %r208;
	ld.global.u32 	%r209, [%rd6+4];
	xor.b32  	%r337, %r337, %r209;
	ld.global.u32 	%r210, [%rd6+8];
	xor.b32  	%r336, %r336, %r210;
	ld.global.u32 	%r211, [%rd6+12];
	xor.b32  	%r335, %r335, %r211;
	ld.global.u32 	%r212, [%rd6+16];
	xor.b32  	%r334, %r334, %r212;
$L__BB0_9:
	and.b32  	%r214, %r204, 2;
	setp.eq.s32 	%p6, %r214, 0;
	@%p6 bra 	$L__BB0_11;
	ld.global.u32 	%r215, [%rd6+20];
	xor.b32  	%r338, %r338, %r215;
	ld.global.u32 	%r216, [%rd6+24];
	xor.b32  	%r337, %r337, %r216;
	ld.global.u32 	%r217, [%rd6+28];
	xor.b32  	%r336, %r336, %r217;
	ld.global.u32 	%r218, [%rd6+32];
	xor.b32  	%r335, %r335, %r218;
	ld.global.u32 	%r219, [%rd6+36];
	xor.b32  	%r334, %r334, %r219;
$L__BB0_11:
	and.b32  	%r221, %r204, 4;
	setp.eq.s32 	%p7, %r221, 0;
	@%p7 bra 	$L__BB0_13;
	ld.global.u32 	%r222, [%rd6+40];
	xor.b32  	%r338, %r338, %r222;
	ld.global.u32 	%r223, [%rd6+44];
	xor.b32  	%r337, %r337, %r223;
	ld.global.u32 	%r224, [%rd6+48];
	xor.b32  	%r336, %r336, %r224;
	ld.global.u32 	%r225, [%rd6+52];
	xor.b32  	%r335, %r335, %r225;
	ld.global.u32 	%r226, [%rd6+56];
	xor.b32  	%r334, %r334, %r226;
$L__BB0_13:
	and.b32  	%r228, %r204, 8;
	setp.eq.s32 	%p8, %r228, 0;
	@%p8 bra 	$L__BB0_15;
	ld.global.u32 	%r229, [%rd6+60];
	xor.b32  	%r338, %r338, %r229;
	ld.global.u32 	%r230, [%rd6+64];
	xor.b32  	%r337, %r337, %r230;
	ld.global.u32 	%r231, [%rd6+68];
	xor.b32  	%r336, %r336, %r231;
	ld.global.u32 	%r232, [%rd6+72];
	xor.b32  	%r335, %r335, %r232;
	ld.global.u32 	%r233, [%rd6+76];
	xor.b32  	%r334, %r334, %r233;
$L__BB0_15:
	and.b32  	%r235, %r204, 16;
	setp.eq.s32 	%p9, %r235, 0;
	@%p9 bra 	$L__BB0_17;
	ld.global.u32 	%r236, [%rd6+80];
	xor.b32  	%r338, %r338, %r236;
	ld.global.u32 	%r237, [%rd6+84];
	xor.b32  	%r337, %r337, %r237;
	ld.global.u32 	%r238, [%rd6+88];
	xor.b32  	%r336, %r336, %r238;
	ld.global.u32 	%r239, [%rd6+92];
	xor.b32  	%r335, %r335, %r239;
	ld.global.u32 	%r240, [%rd6+96];
	xor.b32  	%r334, %r334, %r240;
$L__BB0_17:
	and.b32  	%r242, %r204, 32;
	setp.eq.s32 	%p10, %r242, 0;
	@%p10 bra 	$L__BB0_19;
	ld.global.u32 	%r243, [%rd6+100];
	xor.b32  	%r338, %r338, %r243;
	ld.global.u32 	%r244, [%rd6+104];
	xor.b32  	%r337, %r337, %r244;
	ld.global.u32 	%r245, [%rd6+108];
	xor.b32  	%r336, %r336, %r245;
	ld.global.u32 	%r246, [%rd6+112];
	xor.b32  	%r335, %r335, %r246;
	ld.global.u32 	%r247, [%rd6+116];
	xor.b32  	%r334, %r334, %r247;
$L__BB0_19:
	and.b32  	%r249, %r204, 64;
	setp.eq.s32 	%p11, %r249, 0;
	@%p11 bra 	$L__BB0_21;
	ld.global.u32 	%r250, [%rd6+120];
	xor.b32  	%r338, %r338, %r250;
	ld.global.u32 	%r251, [%rd6+124];
	xor.b32  	%r337, %r337, %r251;
	ld.global.u32 	%r252, [%rd6+128];
	xor.b32  	%r336, %r336, %r252;
	ld.global.u32 	%r253, [%rd6+132];
	xor.b32  	%r335, %r335, %r253;
	ld.global.u32 	%r254, [%rd6+136];
	xor.b32  	%r334, %r334, %r254;
$L__BB0_21:
	and.b32  	%r256, %r204, 128;
	setp.eq.s32 	%p12, %r256, 0;
	@%p12 bra 	$L__BB0_23;
	ld.global.u32 	%r257, [%rd6+140];
	xor.b32  	%r338, %r338, %r257;
	ld.global.u32 	%r258, [%rd6+144];
	xor.b32  	%r337, %r337, %r258;
	ld.global.u32 	%r259, [%rd6+148];
	xor.b32  	%r336, %r336, %r259;
	ld.global.u32 	%r260, [%rd6+152];
	xor.b32  	%r335, %r335, %r260;
	ld.global.u32 	%r261, [%rd6+156];
	xor.b32  	%r334, %r334, %r261;
$L__BB0_23:
	and.b32  	%r263, %r204, 256;
	setp.eq.s32 	%p13, %r263, 0;
	@%p13 bra 	$L__BB0_25;
	ld.global.u32 	%r264, [%rd6+160];
	xor.b32  	%r338, %r338, %r264;
	ld.global.u32 	%r265, [%rd6+164];
	xor.b32  	%r337, %r337, %r265;
	ld.global.u32 	%r266, [%rd6+168];
	xor.b32  	%r336, %r336, %r266;
	ld.global.u32 	%r267, [%rd6+172];
	xor.b32  	%r335, %r335, %r267;
	ld.global.u32 	%r268, [%rd6+176];
	xor.b32  	%r334, %r334, %r268;
$L__BB0_25:
	and.b32  	%r270, %r204, 512;
	setp.eq.s32 	%p14, %r270, 0;
	@%p14 bra 	$L__BB0_27;
	ld.global.u32 	%r271, [%rd6+180];
	xor.b32  	%r338, %r338, %r271;
	ld.global.u32 	%r272, [%rd6+184];
	xor.b32  	%r337, %r337, %r272;
	ld.global.u32 	%r273, [%rd6+188];
	xor.b32  	%r336, %r336, %r273;
	ld.global.u32 	%r274, [%rd6+192];
	xor.b32  	%r335, %r335, %r274;
	ld.global.u32 	%r275, [%rd6+196];
	xor.b32  	%r334, %r334, %r275;
$L__BB0_27:
	and.b32  	%r277, %r204, 1024;
	setp.eq.s32 	%p15, %r277, 0;
	@%p15 bra 	$L__BB0_29;
	ld.global.u32 	%r278, [%rd6+200];
	xor.b32  	%r338, %r338, %r278;
	ld.global.u32 	%r279, [%rd6+204];
	xor.b32  	%r337, %r337, %r279;
	ld.global.u32 	%r280, [%rd6+208];
	xor.b32  	%r336, %r336, %r280;
	ld.global.u32 	%r281, [%rd6+212];
	xor.b32  	%r335, %r335, %r281;
	ld.global.u32 	%r282, [%rd6+216];
	xor.b32  	%r334, %r334, %r282;
$L__BB0_29:
	and.b32  	%r284, %r204, 2048;
	setp.eq.s32 	%p16, %r284, 0;
	@%p16 bra 	$L__BB0_31;
	ld.global.u32 	%r285, [%rd6+220];
	xor.b32  	%r338, %r338, %r285;
	ld.global.u32 	%r286, [%rd6+224];
	xor.b32  	%r337, %r337, %r286;
	ld.global.u32 	%r287, [%rd6+228];
	xor.b32  	%r336, %r336, %r287;
	ld.global.u32 	%r288, [%rd6+232];
	xor.b32  	%r335, %r335, %r288;
	ld.global.u32 	%r289, [%rd6+236];
	xor.b32  	%r334, %r334, %r289;
$L__BB0_31:
	and.b32  	%r291, %r204, 4096;
	setp.eq.s32 	%p17, %r291, 0;
	@%p17 bra 	$L__BB0_33;
	ld.global.u32 	%r292, [%rd6+240];
	xor.b32  	%r338, %r338, %r292;
	ld.global.u32 	%r293, [%rd6+244];
	xor.b32  	%r337, %r337, %r293;
	ld.global.u32 	%r294, [%rd6+248];
	xor.b32  	%r336, %r336, %r294;
	ld.global.u32 	%r295, [%rd6+252];
	xor.b32  	%r335, %r335, %r295;
	ld.global.u32 	%r296, [%rd6+256];
	xor.b32  	%r334, %r334, %r296;
$L__BB0_33:
	and.b32  	%r298, %r204, 8192;
	setp.eq.s32 	%p18, %r298, 0;
	@%p18 bra 	$L__BB0_35;
	ld.global.u32 	%r299, [%rd6+260];
	xor.b32  	%r338, %r338, %r299;
	ld.global.u32 	%r300, [%rd6+264];
	xor.b32  	%r337, %r337, %r300;
	ld.global.u32 	%r301, [%rd6+268];
	xor.b32  	%r336, %r336, %r301;
	ld.global.u32 	%r302, [%rd6+272];
	xor.b32  	%r335, %r335, %r302;
	ld.global.u32 	%r303, [%rd6+276];
	xor.b32  	%r334, %r334, %r303;
$L__BB0_35:
	and.b32  	%r305, %r204, 16384;
	setp.eq.s32 	%p19, %r305, 0;
	@%p19 bra 	$L__BB0_37;
	ld.global.u32 	%r306, [%rd6+280];
	xor.b32  	%r338, %r338, %r306;
	ld.global.u32 	%r307, [%rd6+284];
	xor.b32  	%r337, %r337, %r307;
	ld.global.u32 	%r308, [%rd6+288];
	xor.b32  	%r336, %r336, %r308;
	ld.global.u32 	%r309, [%rd6+292];
	xor.b32  	%r335, %r335, %r309;
	ld.global.u32 	%r310, [%rd6+296];
	xor.b32  	%r334, %r334, %r310;
$L__BB0_37:
	and.b32  	%r312, %r204, 32768;
	setp.eq.s32 	%p20, %r312, 0;
	@%p20 bra 	$L__BB0_39;
	ld.global.u32 	%r313, [%rd6+300];
	xor.b32  	%r338, %r338, %r313;
	ld.global.u32 	%r314, [%rd6+304];
	xor.b32  	%r337, %r337, %r314;
	ld.global.u32 	%r315, [%rd6+308];
	xor.b32  	%r336, %r336, %r315;
	ld.global.u32 	%r316, [%rd6+312];
	xor.b32  	%r335, %r335, %r316;
	ld.global.u32 	%r317, [%rd6+316];
	xor.b32  	%r334, %r334, %r317;
$L__BB0_39:
	add.s32 	%r333, %r333, 16;
	setp.ne.s32 	%p21, %r333, 32;
	@%p21 bra 	$L__BB0_7;
	mad.lo.s32 	%r318, %r327, -31, %r12;
	add.s32 	%r327, %r318, 1;
	setp.ne.s32 	%p22, %r327, 5;
	@%p22 bra 	$L__BB0_6;
	st.global.u32 	[%rd2+4], %r338;
	st.global.u32 	[%rd2+8], %r337;
	st.global.u32 	[%rd2+12], %r336;
	st.global.u32 	[%rd2+16], %r335;
	st.global.u32 	[%rd2+20], %r334;
	add.s32 	%r321, %r321, 1;
	setp.lt.u32 	%p23, %r321, %r3;
	@%p23 bra 	$L__BB0_5;
$L__BB0_42:
	shr.u64 	%rd7, %rd18, 2;
	add.s32 	%r320, %r320, 1;
	setp.gt.u64 	%p24, %rd18, 3;
	mov.u64 	%rd18, %rd7;
	@%p24 bra 	$L__BB0_3;
$L__BB0_43:
	mov.b32 	%r319, 0;
	st.global.v2.u32 	[%rd2+24], {%r319, %r319};
	st.global.u32 	[%rd2+32], %r319;
	mov.b64 	%rd17, 0;
	st.global.u64 	[%rd2+40], %rd17;
$L__BB0_44:
	ret;

}
	// .globl	_Z18monte_carlo_kernel6OptionP17curandStateXORWOWPdS2_ii
.visible .entry _Z18monte_carlo_kernel6OptionP17curandStateXORWOWPdS2_ii(
	.param .align 8 .b8 _Z18monte_carlo_kernel6OptionP17curandStateXORWOWPdS2_ii_param_0[48],
	.param .u64 .ptr .align 1 _Z18monte_carlo_kernel6OptionP17curandStateXORWOWPdS2_ii_param_1,
	.param .u64 .ptr .align 1 _Z18monte_carlo_kernel6OptionP17curandStateXORWOWPdS2_ii_param_2,
	.param .u64 .ptr .align 1 _Z18monte_carlo_kernel6OptionP17curandStateXORWOWPdS2_ii_param_3,
	.param .u32 _Z18monte_carlo_kernel6OptionP17curandStateXORWOWPdS2_ii_param_4,
	.param .u32 _Z18monte_carlo_kernel6OptionP17curandStateXORWOWPdS2_ii_param_5
)
{
	.reg .pred 	%p<30>;
	.reg .b16 	%rs<5>;
	.reg .b32 	%r<203>;
	.reg .b32 	%f<111>;
	.reg .b64 	%rd<9>;
	.reg .b64 	%fd<134>;

	ld.param.u32 	%r60, [_Z18monte_carlo_kernel6OptionP17curandStateXORWOWPdS2_ii_param_0+40];
	ld.param.f64 	%fd36, [_Z18monte_carlo_kernel6OptionP17curandStateXORWOWPdS2_ii_param_0+32];
	ld.param.f64 	%fd35, [_Z18monte_carlo_kernel6OptionP17curandStateXORWOWPdS2_ii_param_0+24];
	ld.param.f64 	%fd34, [_Z18monte_carlo_kernel6OptionP17curandStateXORWOWPdS2_ii_param_0+16];
	ld.param.f64 	%fd33, [_Z18monte_carlo_kernel6OptionP17curandStateXORWOWPdS2_ii_param_0+8];
	ld.param.f64 	%fd125, [_Z18monte_carlo_kernel6OptionP17curandStateXORWOWPdS2_ii_param_0];
	ld.param.u64 	%rd1, [_Z18monte_carlo_kernel6OptionP17curandStateXORWOWPdS2_ii_param_1];
	ld.param.u64 	%rd2, [_Z18monte_carlo_kernel6OptionP17curandStateXORWOWPdS2_ii_param_2];
	ld.param.u32 	%r67, [_Z18monte_carlo_kernel6OptionP17curandStateXORWOWPdS2_ii_param_4];
	ld.param.u32 	%r61, [_Z18monte_carlo_kernel6OptionP17curandStateXORWOWPdS2_ii_param_5];
	mov.u32 	%r68, %ctaid.x;
	mov.u32 	%r69, %ntid.x;
	mov.u32 	%r70, %tid.x;
	mad.lo.s32 	%r2, %r68, %r69, %r70;
	setp.ge.s32 	%p1, %r2, %r67;
	@%p1 bra 	$L__BB1_27;
	cvta.to.global.u64 	%rd3, %rd1;
	mul.wide.s32 	%rd4, %r2, 48;
	add.s64 	%rd5, %rd3, %rd4;
	ld.global.v2.u32 	{%r190, %r189}, [%rd5];
	ld.global.v2.u32 	{%r188, %r181}, [%rd5+8];
	ld.global.v2.u32 	{%r182, %r183}, [%rd5+16];
	ld.global.u32 	%r184, [%rd5+24];
	ld.global.f32 	%f105, [%rd5+32];
	cvt.rn.f64.s32 	%fd37, %r61;
	div.rn.f64 	%fd38, %fd34, %fd37;
	mul.f64 	%fd39, %fd36, 0dBFE0000000000000;
	fma.rn.f64 	%fd40, %fd36, %fd39, %fd35;
	mul.f64 	%fd5, %fd40, %fd38;
	sqrt.rn.f64 	%fd41, %fd38;
	mul.f64 	%fd6, %fd36, %fd41;
	{
	.reg .b32 %temp; 
	mov.b64 	{%temp, %r173}, %fd125;
	}
	{
	.reg .b32 %temp; 
	mov.b64 	{%r174, %temp}, %fd125;
	}
	setp.gt.s32 	%p2, %r173, 1048575;
	mov.b32 	%r175, -1023;
	@%p2 bra 	$L__BB1_3;
	mul.f64 	%fd125, %fd125, 0d4350000000000000;
	{
	.reg .b32 %temp; 
	mov.b64 	{%temp, %r173}, %fd125;
	}
	{
	.reg .b32 %temp; 
	mov.b64 	{%r174, %temp}, %fd125;
	}
	mov.b32 	%r175, -1077;
$L__BB1_3:
	add.s32 	%r73, %r173, -1;
	setp.gt.u32 	%p3, %r73, 2146435070;
	@%p3 bra 	$L__BB1_7;
	shr.u32 	%r76, %r173, 20;
	add.s32 	%r176, %r175, %r76;
	and.b32  	%r77, %r173, 1048575;
	or.b32  	%r78, %r77, 1072693248;
	mov.b64 	%fd126, {%r174, %r78};
	setp.lt.u32 	%p5, %r78, 1073127583;
	@%p5 bra 	$L__BB1_6;
	{
	.reg .b32 %temp; 
	mov.b64 	{%r79, %temp}, %fd126;
	}
	{
	.reg .b32 %temp; 
	mov.b64 	{%temp, %r80}, %fd126;
	}
	add.s32 	%r81, %r80, -1048576;
	mov.b64 	%fd126, {%r79, %r81};
	add.s32 	%r176, %r176, 1;
$L__BB1_6:
	add.f64 	%fd43, %fd126, 0dBFF0000000000000;
	add.f64 	%fd44, %fd126, 0d3FF0000000000000;
	rcp.approx.ftz.f64 	%fd45, %fd44;
	neg.f64 	%fd46, %fd44;
	fma.rn.f64 	%fd47, %fd46, %fd45, 0d3FF0000000000000;
	fma.rn.f64 	%fd48, %fd47, %fd47, %fd47;
	fma.rn.f64 	%fd49, %fd48, %fd45, %fd45;
	mul.f64 	%fd50, %fd43, %fd49;
	fma.rn.f64 	%fd51, %fd43, %fd49, %fd50;
	mul.f64 	%fd52, %fd51, %fd51;
	fma.rn.f64 	%fd53, %fd52, 0d3EB1380B3AE80F1E, 0d3ED0EE258B7A8B04;
	fma.rn.f64 	%fd54, %fd53, %fd52, 0d3EF3B2669F02676F;
	fma.rn.f64 	%fd55, %fd54, %fd52, 0d3F1745CBA9AB0956;
	fma.rn.f64 	%fd56, %fd55, %fd52, 0d3F3C71C72D1B5154;
	fma.rn.f64 	%fd57, %fd56, %fd52, 0d3F624924923BE72D;
	fma.rn.f64 	%fd58, %fd57, %fd52, 0d3F8999999999A3C4;
	fma.rn.f64 	%fd59, %fd58, %fd52, 0d3FB5555555555554;
	sub.f64 	%fd60, %fd43, %fd51;
	add.f64 	%fd61, %fd60, %fd60;
	neg.f64 	%fd62, %fd51;
	fma.rn.f64 	%fd63, %fd62, %fd43, %fd61;
	mul.f64 	%fd64, %fd49, %fd63;
	mul.f64 	%fd65, %fd52, %fd59;
	fma.rn.f64 	%fd66, %fd65, %fd51, %fd64;
	xor.b32  	%r82, %r176, -2147483648;
	mov.b32 	%r83, 1127219200;
	mov.b64 	%fd67, {%r82, %r83};
	mov.b32 	%r84, -2147483648;
	mov.b64 	%fd68, {%r84, %r83};
	sub.f64 	%fd69, %fd67, %fd68;
	fma.rn.f64 	%fd70, %fd69, 0d3FE62E42FEFA39EF, %fd51;
	fma.rn.f64 	%fd71, %fd69, 0dBFE62E42FEFA39EF, %fd70;
	sub.f64 	%fd72, %fd71, %fd51;
	sub.f64 	%fd73, %fd66, %fd72;
	fma.rn.f64 	%fd74, %fd69, 0d3C7ABC9E3B39803F, %fd73;
	add.f64 	%fd131, %fd70, %fd74;
	bra.uni 	$L__BB1_8;
$L__BB1_7:
	fma.rn.f64 	%fd42, %fd125, 0d7FF0000000000000, 0d7FF0000000000000;
	{
	.reg .b32 %temp; 
	mov.b64 	{%temp, %r74}, %fd125;
	}
	and.b32  	%r75, %r74, 2147483647;
	setp.eq.s32 	%p4, %r75, 0;
	selp.f64 	%fd131, 0dFFF0000000000000, %fd42, %p4;
$L__BB1_8:
	setp.lt.s32 	%p6, %r61, 1;
	@%p6 bra 	$L__BB1_20;
	setp.eq.s32 	%p7, %r61, 1;
	@%p7 bra 	$L__BB1_16;
	and.b32  	%r85, %r61, 2147483646;
	neg.s32 	%r177, %r85;
$L__BB1_11:
	setp.eq.s32 	%p8, %r184, 1;
	mov.u32 	%r185, %r183;
	mov.u32 	%r186, %r182;
	mov.u32 	%r187, %r181;
	mov.f32 	%f106, %f105;
	@%p8 bra 	$L__BB1_13;
	shr.u32 	%r86, %r189, 2;
	xor.b32  	%r87, %r86, %r189;
	shl.b32 	%r88, %r183, 4;
	shl.b32 	%r89, %r87, 1;
	xor.b32  	%r90, %r88, %r89;
	xor.b32  	%r91, %r90, %r183;
	xor.b32  	%r186, %r91, %r87;
	add.s32 	%r92, %r190, %r186;
	add.s32 	%r93, %r92, 362437;
	shr.u32 	%r94, %r188, 2;
	xor.b32  	%r95, %r94, %r188;
	shl.b32 	%r96, %r186, 4;
	shl.b32 	%r97, %r95, 1;
	xor.b32  	%r98, %r97, %r96;
	xor.b32  	%r99, %r98, %r95;
	xor.b32  	%r185, %r99, %r186;
	add.s32 	%r190, %r190, 724874;
	add.s32 	%r100, %r185, %r190;
	cvt.rn.f32.u32 	%f16, %r93;
	fma.rn.f32 	%f17, %f16, 0f2F800000, 0f2F000000;
	cvt.rn.f32.u32 	%f18, %r100;
	fma.rn.f32 	%f19, %f18, 0f30C90FDB, 0f30490FDB;
	setp.lt.f32 	%p9, %f17, 0f00800000;
	mul.f32 	%f20, %f17, 0f4B000000;
	selp.f32 	%f21, %f20, %f17, %p9;
	selp.f32 	%f22, 0fC1B80000, 0f00000000, %p9;
	mov.b32 	%r101, %f21;
	add.s32 	%r102, %r101, -1059760811;
	and.b32  	%r103, %r102, -8388608;
	sub.s32 	%r104, %r101, %r103;
	mov.b32 	%f23, %r104;
	cvt.rn.f32.s32 	%f24, %r103;
	fma.rn.f32 	%f25, %f24, 0f34000000, %f22;
	add.f32 	%f26, %f23, 0fBF800000;
	fma.rn.f32 	%f27, %f26, 0fBE055027, 0f3E1039F6;
	fma.rn.f32 	%f28, %f27, %f26, 0fBDF8CDCC;
	fma.rn.f32 	%f29, %f28, %f26, 0f3E0F2955;
	fma.rn.f32 	%f30, %f29, %f26, 0fBE2AD8B9;
	fma.rn.f32 	%f31, %f30, %f26, 0f3E4CED0B;
	fma.rn.f32 	%f32, %f31, %f26, 0fBE7FFF22;
	fma.rn.f32 	%f33, %f32, %f26, 0f3EAAAA78;
	fma.rn.f32 	%f34, %f33, %f26, 0fBF000000;
	mul.f32 	%f35, %f26, %f34;
	fma.rn.f32 	%f36, %f35, %f26, %f26;
	fma.rn.f32 	%f37, %f25, 0f3F317218, %f36;
	setp.gt.u32 	%p10, %r101, 2139095039;
	fma.rn.f32 	%f38, %f21, 0f7F800000, 0f7F800000;
	selp.f32 	%f39, %f38, %f37, %p10;
	setp.eq.f32 	%p11, %f21, 0f00000000;
	mul.f32 	%f40, %f39, 0fC0000000;
	selp.f32 	%f41, 0f7F800000, %f40, %p11;
	sqrt.rn.f32 	%f42, %f41;
	sin.approx.f32 	%f43, %f19;
	cos.approx.f32 	%f44, %f19;
	mul.f32 	%f106, %f42, %f43;
	mul.f32 	%f105, %f42, %f44;
	mov.u32 	%r187, %r183;
	mov.u32 	%r188, %r182;
	mov.u32 	%r189, %r181;
	mov.u32 	%r183, %r185;
	mov.u32 	%r182, %r186;
	mov.u32 	%r181, %r187;
$L__BB1_13:
	setp.ne.s32 	%p12, %r184, 1;
	cvt.f64.f32 	%fd76, %f106;
	fma.rn.f64 	%fd77, %fd6, %fd76, %fd5;
	add.f64 	%fd16, %fd131, %fd77;
	mov.b32 	%r184, 0;
	mov.f32 	%f108, %f105;
	@%p12 bra 	$L__BB1_15;
	shr.u32 	%r107, %r189, 2;
	xor.b32  	%r108, %r107, %r189;
	shl.b32 	%r109, %r185, 4;
	shl.b32 	%r110, %r108, 1;
	xor.b32  	%r111, %r109, %r110;
	xor.b32  	%r112, %r111, %r185;
	xor.b32  	%r182, %r112, %r108;
	add.s32 	%r113, %r190, %r182;
	add.s32 	%r114, %r113, 362437;
	shr.u32 	%r115, %r188, 2;
	xor.b32  	%r116, %r115, %r188;
	shl.b32 	%r117, %r182, 4;
	shl.b32 	%r118, %r116, 1;
	xor.b32  	%r119, %r118, %r117;
	xor.b32  	%r120, %r119, %r116;
	xor.b32  	%r183, %r120, %r182;
	add.s32 	%r190, %r190, 724874;
	add.s32 	%r121, %r183, %r190;
	cvt.rn.f32.u32 	%f45, %r114;
	fma.rn.f32 	%f46, %f45, 0f2F800000, 0f2F000000;
	cvt.rn.f32.u32 	%f47, %r121;
	fma.rn.f32 	%f48, %f47, 0f30C90FDB, 0f30490FDB;
	setp.lt.f32 	%p13, %f46, 0f00800000;
	mul.f32 	%f49, %f46, 0f4B000000;
	selp.f32 	%f50, %f49, %f46, %p13;
	selp.f32 	%f51, 0fC1B80000, 0f00000000, %p13;
	mov.b32 	%r122, %f50;
	add.s32 	%r123, %r122, -1059760811;
	and.b32  	%r124, %r123, -8388608;
	sub.s32 	%r125, %r122, %r124;
	mov.b32 	%f52, %r125;
	cvt.rn.f32.s32 	%f53, %r124;
	fma.rn.f32 	%f54, %f53, 0f34000000, %f51;
	add.f32 	%f55, %f52, 0fBF800000;
	fma.rn.f32 	%f56, %f55, 0fBE055027, 0f3E1039F6;
	fma.rn.f32 	%f57, %f56, %f55, 0fBDF8CDCC;
	fma.rn.f32 	%f58, %f57, %f55, 0f3E0F2955;
	fma.rn.f32 	%f59, %f58, %f55, 0fBE2AD8B9;
	fma.rn.f32 	%f60, %f59, %f55, 0f3E4CED0B;
	fma.rn.f32 	%f61, %f60, %f55, 0fBE7FFF22;
	fma.rn.f32 	%f62, %f61, %f55, 0f3EAAAA78;
	fma.rn.f32 	%f63, %f62, %f55, 0fBF000000;
	mul.f32 	%f64, %f55, %f63;
	fma.rn.f32 	%f65, %f64, %f55, %f55;
	fma.rn.f32 	%f66, %f54, 0f3F317218, %f65;
	setp.gt.u32 	%p14, %r122, 2139095039;
	fma.rn.f32 	%f67, %f50, 0f7F800000, 0f7F800000;
	selp.f32 	%f68, %f67, %f66, %p14;
	setp.eq.f32 	%p15, %f50, 0f00000000;
	mul.f32 	%f69, %f68, 0fC0000000;
	selp.f32 	%f70, 0f7F800000, %f69, %p15;
	sqrt.rn.f32 	%f71, %f70;
	sin.approx.f32 	%f72, %f48;
	cos.approx.f32 	%f73, %f48;
	mul.f32 	%f108, %f71, %f72;
	mul.f32 	%f105, %f71, %f73;
	mov.b32 	%r184, 1;
	mov.u32 	%r181, %r185;
	mov.u32 	%r188, %r186;
	mov.u32 	%r189, %r187;
$L__BB1_15:
	cvt.f64.f32 	%fd78, %f108;
	fma.rn.f64 	%fd79, %fd6, %fd78, %fd5;
	add.f64 	%fd131, %fd16, %fd79;
	add.s32 	%r177, %r177, 2;
	setp.ne.s32 	%p16, %r177, 0;
	@%p16 bra 	$L__BB1_11;
$L__BB1_16:
	and.b32  	%r126, %r61, 1;
	setp.eq.b32 	%p17, %r126, 1;
	not.pred 	%p18, %p17;
	@%p18 bra 	$L__BB1_20;
	setp.eq.s32 	%p19, %r184, 1;
	@%p19 bra 	$L__BB1_19;
	shr.u32 	%r127, %r189, 2;
	xor.b32  	%r128, %r127, %r189;
	shl.b32 	%r129, %r183, 4;
	shl.b32 	%r130, %r128, 1;
	xor.b32  	%r131, %r129, %r130;
	xor.b32  	%r132, %r131, %r183;
	xor.b32  	%r133, %r132, %r128;
	add.s32 	%r134, %r190, %r133;
	add.s32 	%r135, %r134, 362437;
	shr.u32 	%r136, %r188, 2;
	xor.b32  	%r137, %r136, %r188;
	shl.b32 	%r138, %r133, 4;
	shl.b32 	%r139, %r137, 1;
	xor.b32  	%r140, %r139, %r138;
	xor.b32  	%r141, %r140, %r137;
	xor.b32  	%r142, %r141, %r133;
	add.s32 	%r143, %r190, %r142;
	add.s32 	%r144, %r143, 724874;
	cvt.rn.f32.u32 	%f74, %r135;
	fma.rn.f32 	%f75, %f74, 0f2F800000, 0f2F000000;
	cvt.rn.f32.u32 	%f76, %r144;
	fma.rn.f32 	%f77, %f76, 0f30C90FDB, 0f30490FDB;
	setp.lt.f32 	%p20, %f75, 0f00800000;
	mul.f32 	%f78, %f75, 0f4B000000;
	selp.f32 	%f79, %f78, %f75, %p20;
	selp.f32 	%f80, 0fC1B80000, 0f00000000, %p20;
	mov.b32 	%r145, %f79;
	add.s32 	%r146, %r145, -1059760811;
	and.b32  	%r147, %r146, -8388608;
	sub.s32 	%r148, %r145, %r147;
	mov.b32 	%f81, %r148;
	cvt.rn.f32.s32 	%f82, %r147;
	fma.rn.f32 	%f83, %f82, 0f34000000, %f80;
	add.f32 	%f84, %f81, 0fBF800000;
	fma.rn.f32 	%f85, %f84, 0fBE055027, 0f3E1039F6;
	fma.rn.f32 	%f86, %f85, %f84, 0fBDF8CDCC;
	fma.rn.f32 	%f87, %f86, %f84, 0f3E0F2955;
	fma.rn.f32 	%f88, %f87, %f84, 0fBE2AD8B9;
	fma.rn.f32 	%f89, %f88, %f84, 0f3E4CED0B;
	fma.rn.f32 	%f90, %f89, %f84, 0fBE7FFF22;
	fma.rn.f32 	%f91, %f90, %f84, 0f3EAAAA78;
	fma.rn.f32 	%f92, %f91, %f84, 0fBF000000;
	mul.f32 	%f93, %f84, %f92;
	fma.rn.f32 	%f94, %f93, %f84, %f84;
	fma.rn.f32 	%f95, %f83, 0f3F317218, %f94;
	setp.gt.u32 	%p21, %r145, 2139095039;
	fma.rn.f32 	%f96, %f79, 0f7F800000, 0f7F800000;
	selp.f32 	%f97, %f96, %f95, %p21;
	setp.eq.f32 	%p22, %f79, 0f00000000;
	mul.f32 	%f98, %f97, 0fC0000000;
	selp.f32 	%f99, 0f7F800000, %f98, %p22;
	sqrt.rn.f32 	%f100, %f99;
	sin.approx.f32 	%f101, %f77;
	mul.f32 	%f105, %f100, %f101;
$L__BB1_19:
	cvt.f64.f32 	%fd80, %f105;
	fma.rn.f64 	%fd81, %fd6, %fd80, %fd5;
	add.f64 	%fd131, %fd131, %fd81;
$L__BB1_20:
	fma.rn.f64 	%fd82, %fd131, 0d3FF71547652B82FE, 0d4338000000000000;
	{
	.reg .b32 %temp; 
	mov.b64 	{%r54, %temp}, %fd82;
	}
	mov.f64 	%fd83, 0dC338000000000000;
	add.rn.f64 	%fd84, %fd82, %fd83;
	fma.rn.f64 	%fd85, %fd84, 0dBFE62E42FEFA39EF, %fd131;
	fma.rn.f64 	%fd86, %fd84, 0dBC7ABC9E3B39803F, %fd85;
	fma.rn.f64 	%fd87, %fd86, 0d3E5ADE1569CE2BDF, 0d3E928AF3FCA213EA;
	fma.rn.f64 	%fd88, %fd87, %fd86, 0d3EC71DEE62401315;
	fma.rn.f64 	%fd89, %fd88, %fd86, 0d3EFA01997C89EB71;
	fma.rn.f64 	%fd90, %fd89, %fd86, 0d3F2A01A014761F65;
	fma.rn.f64 	%fd91, %fd90, %fd86, 0d3F56C16C1852B7AF;
	fma.rn.f64 	%fd92, %fd91, %fd86, 0d3F81111111122322;
	fma.rn.f64 	%fd93, %fd92, %fd86, 0d3FA55555555502A1;
	fma.rn.f64 	%fd94, %fd93, %fd86, 0d3FC5555555555511;
	fma.rn.f64 	%fd95, %fd94, %fd86, 0d3FE000000000000B;
	fma.rn.f64 	%fd96, %fd95, %fd86, 0d3FF0000000000000;
	fma.rn.f64 	%fd97, %fd96, %fd86, 0d3FF0000000000000;
	{
	.reg .b32 %temp; 
	mov.b64 	{%r55, %temp}, %fd97;
	}
	{
	.reg .b32 %temp; 
	mov.b64 	{%temp, %r56}, %fd97;
	}
	shl.b32 	%r149, %r54, 20;
	add.s32 	%r150, %r149, %r56;
	mov.b64 	%fd132, {%r55, %r150};
	{
	.reg .b32 %temp; 
	mov.b64 	{%temp, %r151}, %fd131;
	}
	mov.b32 	%f102, %r151;
	abs.f32 	%f14, %f102;
	setp.lt.f32 	%p23, %f14, 0f4086232B;
	@%p23 bra 	$L__BB1_23;
	setp.lt.f64 	%p24, %fd131, 0d0000000000000000;
	add.f64 	%fd98, %fd131, 0d7FF0000000000000;
	selp.f64 	%fd132, 0d0000000000000000, %fd98, %p24;
	setp.geu.f32 	%p25, %f14, 0f40874800;
	@%p25 bra 	$L__BB1_23;
	shr.u32 	%r152, %r54, 31;
	add.s32 	%r153, %r54, %r152;
	shr.s32 	%r154, %r153, 1;
	shl.b32 	%r155, %r154, 20;
	add.s32 	%r156, %r56, %r155;
	mov.b64 	%fd99, {%r55, %r156};
	sub.s32 	%r157, %r54, %r154;
	shl.b32 	%r158, %r157, 20;
	add.s32 	%r159, %r158, 1072693248;
	mov.b32 	%r160, 0;
	mov.b64 	%fd100, {%r160, %r159};
	mul.f64 	%fd132, %fd100, %fd99;
$L__BB1_23:
	setp.eq.s32 	%p26, %r60, 0;
	sub.f64 	%fd101, %fd132, %fd33;
	sub.f64 	%fd102, %fd33, %fd132;
	selp.f64 	%fd103, %fd101, %fd102, %p26;
	max.f64 	%fd26, %fd103, 0d0000000000000000;
	neg.f64 	%fd104, %fd35;
	mul.f64 	%fd27, %fd34, %fd104;
	fma.rn.f64 	%fd105, %fd27, 0d3FF71547652B82FE, 0d4338000000000000;
	{
	.reg .b32 %temp; 
	mov.b64 	{%r57, %temp}, %fd105;
	}
	mov.f64 	%fd106, 0dC338000000000000;
	add.rn.f64 	%fd107, %fd105, %fd106;
	fma.rn.f64 	%fd108, %fd107, 0dBFE62E42FEFA39EF, %fd27;
	fma.rn.f64 	%fd109, %fd107, 0dBC7ABC9E3B39803F, %fd108;
	fma.rn.f64 	%fd110, %fd109, 0d3E5ADE1569CE2BDF, 0d3E928AF3FCA213EA;
	fma.rn.f64 	%fd111, %fd110, %fd109, 0d3EC71DEE62401315;
	fma.rn.f64 	%fd112, %fd111, %fd109, 0d3EFA01997C89EB71;
	fma.rn.f64 	%fd113, %fd112, %fd109, 0d3F2A01A014761F65;
	fma.rn.f64 	%fd114, %fd113, %fd109, 0d3F56C16C1852B7AF;
	fma.rn.f64 	%fd115, %fd114, %fd109, 0d3F81111111122322;
	fma.rn.f64 	%fd116, %fd115, %fd109, 0d3FA55555555502A1;
	fma.rn.f64 	%fd117, %fd116, %fd109, 0d3FC5555555555511;
	fma.rn.f64 	%fd118, %fd117, %fd109, 0d3FE000000000000B;
	fma.rn.f64 	%fd119, %fd118, %fd109, 0d3FF0000000000000;
	fma.rn.f64 	%fd120, %fd119, %fd109, 0d3FF0000000000000;
	{
	.reg .b32 %temp; 
	mov.b64 	{%r58, %temp}, %fd120;
	}
	{
	.reg .b32 %temp; 
	mov.b64 	{%temp, %r59}, %fd120;
	}
	shl.b32 	%r161, %r57, 20;
	add.s32 	%r162, %r161, %r59;
	mov.b64 	%fd133, {%r58, %r162};
	{
	.reg .b32 %temp; 
	mov.b64 	{%temp, %r163}, %fd27;
	}
	mov.b32 	%f103, %r163;
	abs.f32 	%f15, %f103;
	setp.lt.f32 	%p27, %f15, 0f4086232B;
	@%p27 bra 	$L__BB1_26;
	setp.lt.f64 	%p28, %fd27, 0d0000000000000000;
	add.f64 	%fd121, %fd27, 0d7FF0000000000000;
	selp.f64 	%fd133, 0d0000000000000000, %fd121, %p28;
	setp.geu.f32 	%p29, %f15, 0f40874800;
	@%p29 bra 	$L__BB1_26;
	shr.u32 	%r164, %r57, 31;
	add.s32 	%r165, %r57, %r164;
	shr.s32 	%r166, %r165, 1;
	shl.b32 	%r167, %r166, 20;
	add.s32 	%r168, %r59, %r167;
	mov.b64 	%fd122, {%r58, %r168};
	sub.s32 	%r169, %r57, %r166;
	shl.b32 	%r170, %r169, 20;
	add.s32 	%r171, %r170, 1072693248;
	mov.b32 	%r172, 0;
	mov.b64 	%fd123, {%r172, %r171};
	mul.f64 	%fd133, %fd123, %fd122;
$L__BB1_26:
	mul.f64 	%fd124, %fd26, %fd133;
	cvta.to.global.u64 	%rd6, %rd2;
	mul.wide.s32 	%rd7, %r2, 8;
	add.s64 	%rd8, %rd6, %rd7;
	st.global.f64 	[%rd8], %fd124;
$L__BB1_27:
	ret;

}
	// .globl	_Z10reduce_sumPKdPdi
.visible .entry _Z10reduce_sumPKdPdi(
	.param .u64 .ptr .align 1 _Z10reduce_sumPKdPdi_param_0,
	.param .u64 .ptr .align 1 _Z10reduce_sumPKdPdi_param_1,
	.param .u32 _Z10reduce_sumPKdPdi_param_2
)
{
	.reg .pred 	%p<7>;
	.reg .b32 	%r<17>;
	.reg .b64 	%rd<11>;
	.reg .b64 	%fd<14>;

	ld.param.u64 	%rd3, [_Z10reduce_sumPKdPdi_param_0];
	ld.param.u64 	%rd2, [_Z10reduce_sumPKdPdi_param_1];
	ld.param.u32 	%r9, [_Z10reduce_sumPKdPdi_param_2];
	cvta.to.global.u64 	%rd1, %rd3;
	mov.u32 	%r1, %tid.x;
	mov.u32 	%r2, %ctaid.x;
	mov.u32 	%r16, %ntid.x;
	mul.lo.s32 	%r10, %r16, %r2;
	shl.b32 	%r11, %r10, 1;
	add.s32 	%r4, %r11, %r1;
	setp.ge.u32 	%p1, %r4, %r9;
	mov.f64 	%fd13, 0d0000000000000000;
	@%p1 bra 	$L__BB2_2;
	mul.wide.u32 	%rd4, %r4, 8;
	add.s64 	%rd5, %rd1, %rd4;
	ld.global.f64 	%fd6, [%rd5];
	add.f64 	%fd13, %fd6, 0d0000000000000000;
$L__BB2_2:
	add.s32 	%r5, %r4, %r16;
	setp.ge.u32 	%p2, %r5, %r9;
	@%p2 bra 	$L__BB2_4;
	mul.wide.u32 	%rd6, %r5, 8;
	add.s64 	%rd7, %rd1, %rd6;
	ld.global.f64 	%fd7, [%rd7];
	add.f64 	%fd13, %fd13, %fd7;
$L__BB2_4:
	shl.b32 	%r12, %r1, 3;
	mov.u32 	%r13, shared_data;
	add.s32 	%r6, %r13, %r12;
	st.shared.f64 	[%r6], %fd13;
	bar.sync 	0;
	setp.lt.u32 	%p3, %r16, 2;
	@%p3 bra 	$L__BB2_8;
$L__BB2_5:
	shr.u32 	%r8, %r16, 1;
	setp.ge.u32 	%p4, %r1, %r8;
	@%p4 bra 	$L__BB2_7;
	shl.b32 	%r14, %r8, 3;
	add.s32 	%r15, %r6, %r14;
	ld.shared.f64 	%fd8, [%r15];
	ld.shared.f64 	%fd9, [%r6];
	add.f64 	%fd10, %fd8, %fd9;
	st.shared.f64 	[%r6], %fd10;
$L__BB2_7:
	bar.sync 	0;
	setp.gt.u32 	%p5, %r16, 3;
	mov.u32 	%r16, %r8;
	@%p5 bra 	$L__BB2_5;
$L__BB2_8:
	setp.ne.s32 	%p6, %r1, 0;
	@%p6 bra 	$L__BB2_10;
	ld.shared.f64 	%fd11, [shared_data];
	cvta.to.global.u64 	%rd8, %rd2;
	mul.wide.u32 	%rd9, %r2, 8;
	add.s64 	%rd10, %rd8, %rd9;
	st.global.f64 	[%rd10], %fd11;
$L__BB2_10:
	ret;

}


// ===== COMPILED SASS (sm_100) =====

	.target	sm_100

	.elftype	@"ET_EXEC"


//--------------------- .note.nv.tkinfo           --------------------------
	.section	.note.nv.tkinfo,"",@"SHT_NOTE"
	.sectionflags	@"SHF_NOTE_NV_TKINFO"
	.tkinfo
        /*0018*/ 	.word	0x00000002
        /*0030*/ 	.string	""
        /*0030*/ 	.string	"ptxas"
        /*0030*/ 	.string	"Cuda compilation tools, release 13.0, V13.0.88"
        /*0030*/ 	.string	"Build cuda_13.0.r13.0/compiler.36424714_0"
        /*0030*/ 	.string	"-arch sm_100 -m 64 "



//--------------------- .note.nv.cuinfo           --------------------------
	.section	.note.nv.cuinfo,"",@"SHT_NOTE"
	.sectionflags	@"SHF_NOTE_NV_CUINFO"
        /*0018*/ 	.short	0x0002
        /*001a*/ 	.short	0x0064
        /*001c*/ 	.short	0x0082
	.zero		2


//--------------------- .nv.info                  --------------------------
	.section	.nv.info,"",@"SHT_CUDA_INFO"
	.align	4


	//----- nvinfo : EIATTR_REGCOUNT
	.align		4
        /*0000*/ 	.byte	0x04, 0x2f
        /*0002*/ 	.short	(.L_10 - .L_9)
	.align		4
.L_9:
        /*0004*/ 	.word	index@(_Z11init_curandmP17curandStateXORWOWi)
        /*0008*/ 	.word	0x0000001f


	//----- nvinfo : EIATTR_FRAME_SIZE
	.align		4
.L_10:
        /*000c*/ 	.byte	0x04, 0x11
        /*000e*/ 	.short	(.L_12 - .L_11)
	.align		4
.L_11:
        /*0010*/ 	.word	index@(_Z11init_curandmP17curandStateXORWOWi)
        /*0014*/ 	.word	0x00000000


	//----- nvinfo : EIATTR_REGCOUNT
	.align		4
.L_12:
        /*0018*/ 	.byte	0x04, 0x2f
        /*001a*/ 	.short	(.L_14 - .L_13)
	.align		4
.L_13:
        /*001c*/ 	.word	index@(_Z18monte_carlo_kernel6OptionP17curandStateXORWOWPdS2_ii)
        /*0020*/ 	.word	0x00000021


	//----- nvinfo : EIATTR_FRAME_SIZE
	.align		4
.L_14:
        /*0024*/ 	.byte	0x04, 0x11
        /*0026*/ 	.short	(.L_16 - .L_15)
	.align		4
.L_15:
        /*0028*/ 	.word	index@($__internal_2_$__cuda_sm20_sqrt_rn_f32_slowpath)
        /*002c*/ 	.word	0x00000000


	//----- nvinfo : EIATTR_FRAME_SIZE
	.align		4
.L_16:
        /*0030*/ 	.byte	0x04, 0x11
        /*0032*/ 	.short	(.L_18 - .L_17)
	.align		4
.L_17:
        /*0034*/ 	.word	index@($__internal_1_$__cuda_sm20_dsqrt_rn_f64_mediumpath_v1)
        /*0038*/ 	.word	0x00000000


	//----- nvinfo : EIATTR_FRAME_SIZE
	.align		4
.L_18:
        /*003c*/ 	.byte	0x04, 0x11
        /*003e*/ 	.short	(.L_20 - .L_19)
	.align		4
.L_19:
        /*0040*/ 	.word	index@($__internal_0_$__cuda_sm20_div_rn_f64_full)
        /*0044*/ 	.word	0x00000000


	//----- nvinfo : EIATTR_FRAME_SIZE
	.align		4
.L_20:
        /*0048*/ 	.byte	0x04, 0x11
        /*004a*/ 	.short	(.L_22 - .L_21)
	.align		4
.L_21:
        /*004c*/ 	.word	index@(_Z18monte_carlo_kernel6OptionP17curandStateXORWOWPdS2_ii)
        /*0050*/ 	.word	0x00000000


	//----- nvinfo : EIATTR_REGCOUNT
	.align		4
.L_22:
        /*0054*/ 	.byte	0x04, 0x2f
        /*0056*/ 	.short	(.L_24 - .L_23)
	.align		4
.L_23:
        /*0058*/ 	.word	index@(_Z10reduce_sumPKdPdi)
        /*005c*/ 	.word	0x0000000e


	//----- nvinfo : EIATTR_FRAME_SIZE
	.align		4
.L_24:
        /*0060*/ 	.byte	0x04, 0x11
        /*0062*/ 	.short	(.L_26 - .L_25)
	.align		4
.L_25:
        /*0064*/ 	.word	index@(_Z10reduce_sumPKdPdi)
        /*0068*/ 	.word	0x00000000


	//----- nvinfo : EIATTR_MIN_STACK_SIZE
	.align		4
.L_26:
        /*006c*/ 	.byte	0x04, 0x12
        /*006e*/ 	.short	(.L_28 - .L_27)
	.align		4
.L_27:
        /*0070*/ 	.word	index@(_Z10reduce_sumPKdPdi)
        /*0074*/ 	.word	0x00000000


	//----- nvinfo : EIATTR_MIN_STACK_SIZE
	.align		4
.L_28:
        /*0078*/ 	.byte	0x04, 0x12
        /*007a*/ 	.short	(.L_30 - .L_29)
	.align		4
.L_29:
        /*007c*/ 	.word	index@(_Z18monte_carlo_kernel6OptionP17curandStateXORWOWPdS2_ii)
        /*0080*/ 	.word	0x00000000


	//----- nvinfo : EIATTR_MIN_STACK_SIZE
	.align		4
.L_30:
        /*0084*/ 	.byte	0x04, 0x12
        /*0086*/ 	.short	(.L_32 - .L_31)
	.align		4
.L_31:
        /*0088*/ 	.word	index@(_Z11init_curandmP17curandStateXORWOWi)
        /*008c*/ 	.word	0x00000000
.L_32:


//--------------------- .nv.compat                --------------------------
	.section	.nv.compat,"",@"SHT_CUDA_COMPAT_INFO"
	.align	4
        /*0000*/ 	.byte	0x02, 0x09, 0x00, 0x00, 0x02, 0x02, 0x01, 0x00, 0x02, 0x05, 0x05, 0x00, 0x03, 0x07, 0x01, 0x01
        /*0010*/ 	.byte	0x02, 0x03, 0x00, 0x00, 0x02, 0x06, 0x01, 0x00, 0x04, 0x0b, 0x08, 0x00, 0x01, 0x00, 0x00, 0x00
        /*0020*/ 	.byte	0x00, 0x00, 0x00, 0x00


//--------------------- .nv.info._Z10reduce_sumPKdPdi --------------------------
	.section	.nv.info._Z10reduce_sumPKdPdi,"",@"SHT_CUDA_INFO"
	.sectionflags	@""
	.align	4


	//----- nvinfo : EIATTR_CUDA_API_VERSION
	.align		4
        /*0000*/ 	.byte	0x04, 0x37
        /*0002*/ 	.short	(.L_34 - .L_33)
.L_33:
        /*0004*/ 	.word	0x00000082


	//----- nvinfo : EIATTR_KPARAM_INFO
	.align		4
.L_34:
        /*0008*/ 	.byte	0x04, 0x17
        /*000a*/ 	.short	(.L_36 - .L_35)
.L_35:
        /*000c*/ 	.word	0x00000000
        /*0010*/ 	.short	0x0002
        /*0012*/ 	.short	0x0010
        /*0014*/ 	.byte	0x00, 0xf0, 0x11, 0x00


	//----- nvinfo : EIATTR_KPARAM_INFO
	.align		4
.L_36:
        /*0018*/ 	.byte	0x04, 0x17
        /*001a*/ 	.short	(.L_38 - .L_37)
.L_37:
        /*001c*/ 	.word	0x00000000
        /*0020*/ 	.short	0x0001
        /*0022*/ 	.short	0x0008
        /*0024*/ 	.byte	0x00, 0xf5, 0x21, 0x00


	//----- nvinfo : EIATTR_KPARAM_INFO
	.align		4
.L_38:
        /*0028*/ 	.byte	0x04, 0x17
        /*002a*/ 	.short	(.L_40 - .L_39)
.L_39:
        /*002c*/ 	.word	0x00000000
        /*0030*/ 	.short	0x0000
        /*0032*/ 	.short	0x0000
        /*0034*/ 	.byte	0x00, 0xf5, 0x21, 0x00


	//----- nvinfo : EIATTR_SPARSE_MMA_MASK
	.align		4
.L_40:
        /*0038*/ 	.byte	0x03, 0x50
        /*003a*/ 	.short	0x0000


	//----- nvinfo : EIATTR_MAXREG_COUNT
	.align		4
        /*003c*/ 	.byte	0x03, 0x1b
        /*003e*/ 	.short	0x00ff


	//----- nvinfo : EIATTR_NUM_BARRIERS
	.align		4
        /*0040*/ 	.byte	0x02, 0x4c
        /*0042*/ 	.byte	0x01
	.zero		1


	//----- nvinfo : EIATTR_MERCURY_ISA_VERSION
	.align		4
        /*0044*/ 	.byte	0x03, 0x5f
        /*0046*/ 	.short	0x0101


	//----- nvinfo : EIATTR_VRC_CTA_INIT_COUNT
	.align		4
        /*0048*/ 	.byte	0x02, 0x4a
	.zero		1
	.zero		1


	//----- nvinfo : EIATTR_EXIT_INSTR_OFFSETS
	.align		4
        /*004c*/ 	.byte	0x04, 0x1c
        /*004e*/ 	.short	(.L_42 - .L_41)


	//   ....[0]....
.L_41:
        /*0050*/ 	.word	0x00000290


	//   ....[1]....
        /*0054*/ 	.word	0x00000310


	//----- nvinfo : EIATTR_CBANK_PARAM_SIZE
	.align		4
.L_42:
        /*0058*/ 	.byte	0x03, 0x19
        /*005a*/ 	.short	0x0014


	//----- nvinfo : EIATTR_PARAM_CBANK
	.align		4
        /*005c*/ 	.byte	0x04, 0x0a
        /*005e*/ 	.short	(.L_44 - .L_43)
	.align		4
.L_43:
        /*0060*/ 	.word	index@(.nv.constant0._Z10reduce_sumPKdPdi)
        /*0064*/ 	.short	0x0380
        /*0066*/ 	.short	0x0014


	//----- nvinfo : EIATTR_SW_WAR
	.align		4
.L_44:
        /*0068*/ 	.byte	0x04, 0x36
        /*006a*/ 	.short	(.L_46 - .L_45)
.L_45:
        /*006c*/ 	.word	0x00000008
.L_46:


//--------------------- .nv.info._Z18monte_carlo_kernel6OptionP17curandStateXORWOWPdS2_ii --------------------------
	.section	.nv.info._Z18monte_carlo_kernel6OptionP17curandStateXORWOWPdS2_ii,"",@"SHT_CUDA_INFO"
	.sectionflags	@""
	.align	4


	//----- nvinfo : EIATTR_CUDA_API_VERSION
	.align		4
        /*0000*/ 	.byte	0x04, 0x37
        /*0002*/ 	.short	(.L_48 - .L_47)
.L_47:
        /*0004*/ 	.word	0x00000082


	//----- nvinfo : EIATTR_KPARAM_INFO
	.align		4
.L_48:
        /*0008*/ 	.byte	0x04, 0x17
        /*000a*/ 	.short	(.L_50 - .L_49)
.L_49:
        /*000c*/ 	.word	0x00000000
        /*0010*/ 	.short	0x0005
        /*0012*/ 	.short	0x004c
        /*0014*/ 	.byte	0x00, 0xf0, 0x11, 0x00


	//----- nvinfo : EIATTR_KPARAM_INFO
	.align		4
.L_50:
        /*0018*/ 	.byte	0x04, 0x17
        /*001a*/ 	.short	(.L_52 - .L_51)
.L_51:
        /*001c*/ 	.word	0x00000000
        /*0020*/ 	.short	0x0004
        /*0022*/ 	.short	0x0048
        /*0024*/ 	.byte	0x00, 0xf0, 0x11, 0x00


	//----- nvinfo : EIATTR_KPARAM_INFO
	.align		4
.L_52:
        /*0028*/ 	.byte	0x04, 0x17
        /*002a*/ 	.short	(.L_54 - .L_53)
.L_53:
        /*002c*/ 	.word	0x00000000
        /*0030*/ 	.short	0x0003
        /*0032*/ 	.short	0x0040
        /*0034*/ 	.byte	0x00, 0xf5, 0x21, 0x00


	//----- nvinfo : EIATTR_KPARAM_INFO
	.align		4
.L_54:
        /*0038*/ 	.byte	0x04, 0x17
        /*003a*/ 	.short	(.L_56 - .L_55)
.L_55:
        /*003c*/ 	.word	0x00000000
        /*0040*/ 	.short	0x0002
        /*0042*/ 	.short	0x0038
        /*0044*/ 	.byte	0x00, 0xf5, 0x21, 0x00


	//----- nvinfo : EIATTR_KPARAM_INFO
	.align		4
.L_56:
        /*0048*/ 	.byte	0x04, 0x17
        /*004a*/ 	.short	(.L_58 - .L_57)
.L_57:
        /*004c*/ 	.word	0x00000000
        /*0050*/ 	.short	0x0001
        /*0052*/ 	.short	0x0030
        /*0054*/ 	.byte	0x00, 0xf5, 0x21, 0x00


	//----- nvinfo : EIATTR_KPARAM_INFO
	.align		4
.L_58:
        /*0058*/ 	.byte	0x04, 0x17
        /*005a*/ 	.short	(.L_60 - .L_59)
.L_59:
        /*005c*/ 	.word	0x00000000
        /*0060*/ 	.short	0x0000
        /*0062*/ 	.short	0x0000
        /*0064*/ 	.byte	0x00, 0xf0, 0xc1, 0x00


	//----- nvinfo : EIATTR_SPARSE_MMA_MASK
	.align		4
.L_60:
        /*0068*/ 	.byte	0x03, 0x50
        /*006a*/ 	.short	0x0000


	//----- nvinfo : EIATTR_MAXREG_COUNT
	.align		4
        /*006c*/ 	.byte	0x03, 0x1b
        /*006e*/ 	.short	0x00ff


	//----- nvinfo : EIATTR_MERCURY_ISA_VERSION
	.align		4
        /*0070*/ 	.byte	0x03, 0x5f
        /*0072*/ 	.short	0x0101


	//----- nvinfo : EIATTR_VRC_CTA_INIT_COUNT
	.align		4
        /*0074*/ 	.byte	0x02, 0x4a
	.zero		1
	.zero		1


	//----- nvinfo : EIATTR_EXIT_INSTR_OFFSETS
	.align		4
        /*0078*/ 	.byte	0x04, 0x1c
        /*007a*/ 	.short	(.L_62 - .L_61)


	//   ....[0]....
.L_61:
        /*007c*/ 	.word	0x000000a0


	//   ....[1]....
        /*0080*/ 	.word	0x00001ff0


	//----- nvinfo : EIATTR_CRS_STACK_SIZE
	.align		4
.L_62:
        /*0084*/ 	.byte	0x04, 0x1e
        /*0086*/ 	.short	(.L_64 - .L_63)
.L_63:
        /*0088*/ 	.word	0x00000000


	//----- nvinfo : EIATTR_CBANK_PARAM_SIZE
	.align		4
.L_64:
        /*008c*/ 	.byte	0x03, 0x19
        /*008e*/ 	.short	0x0050


	//----- nvinfo : EIATTR_PARAM_CBANK
	.align		4
        /*0090*/ 	.byte	0x04, 0x0a
        /*0092*/ 	.short	(.L_66 - .L_65)
	.align		4
.L_65:
        /*0094*/ 	.word	index@(.nv.constant0._Z18monte_carlo_kernel6OptionP17curandStateXORWOWPdS2_ii)
        /*0098*/ 	.short	0x0380
        /*009a*/ 	.short	0x0050


	//----- nvinfo : EIATTR_SW_WAR
	.align		4
.L_66:
        /*009c*/ 	.byte	0x04, 0x36
        /*009e*/ 	.short	(.L_68 - .L_67)
.L_67:
        /*00a0*/ 	.word	0x00000008
.L_68:


//--------------------- .nv.info._Z11init_curandmP17curandStateXORWOWi --------------------------
	.section	.nv.info._Z11init_curandmP17curandStateXORWOWi,"",@"SHT_CUDA_INFO"
	.sectionflags	@""
	.align	4


	//----- nvinfo : EIATTR_CUDA_API_VERSION
	.align		4
        /*0000*/ 	.byte	0x04, 0x37
        /*0002*/ 	.short	(.L_70 - .L_69)
.L_69:
        /*0004*/ 	.word	0x00000082


	//----- nvinfo : EIATTR_KPARAM_INFO
	.align		4
.L_70:
        /*0008*/ 	.byte	0x04, 0x17
        /*000a*/ 	.short	(.L_72 - .L_71)
.L_71:
        /*000c*/ 	.word	0x00000000
        /*0010*/ 	.short	0x0002
        /*0012*/ 	.short	0x0010
        /*0014*/ 	.byte	0x00, 0xf0, 0x11, 0x00


	//----- nvinfo : EIATTR_KPARAM_INFO
	.align		4
.L_72:
        /*0018*/ 	.byte	0x04, 0x17
        /*001a*/ 	.short	(.L_74 - .L_73)
.L_73:
        /*001c*/ 	.word	0x00000000
        /*0020*/ 	.short	0x0001
        /*0022*/ 	.short	0x0008
        /*0024*/ 	.byte	0x00, 0xf5, 0x21, 0x00


	//----- nvinfo : EIATTR_KPARAM_INFO
	.align		4
.L_74:
        /*0028*/ 	.byte	0x04, 0x17
        /*002a*/ 	.short	(.L_76 - .L_75)
.L_75:
        /*002c*/ 	.word	0x00000000
        /*0030*/ 	.short	0x0000
        /*0032*/ 	.short	0x0000
        /*0034*/ 	.byte	0x00, 0xf0, 0x21, 0x00


	//----- nvinfo : EIATTR_SPARSE_MMA_MASK
	.align		4
.L_76:
        /*0038*/ 	.byte	0x03, 0x50
        /*003a*/ 	.short	0x0000


	//----- nvinfo : EIATTR_MAXREG_COUNT
	.align		4
        /*003c*/ 	.byte	0x03, 0x1b
        /*003e*/ 	.short	0x00ff


	//----- nvinfo : EIATTR_MERCURY_ISA_VERSION
	.align		4
        /*0040*/ 	.byte	0x03, 0x5f
        /*0042*/ 	.short	0x0101


	//----- nvinfo : EIATTR_VRC_CTA_INIT_COUNT
	.align		4
        /*0044*/ 	.byte	0x02, 0x4a
	.zero		1
	.zero		1


	//----- nvinfo : EIATTR_EXIT_INSTR_OFFSETS
	.align		4
        /*0048*/ 	.byte	0x04, 0x1c
        /*004a*/ 	.short	(.L_78 - .L_77)


	//   ....[0]....
.L_77:
        /*004c*/ 	.word	0x00000070


	//   ....[1]....
        /*0050*/ 	.word	0x00000f00


	//----- nvinfo : EIATTR_CRS_STACK_SIZE
	.align		4
.L_78:
        /*0054*/ 	.byte	0x04, 0x1e
        /*0056*/ 	.short	(.L_80 - .L_79)
.L_79:
        /*0058*/ 	.word	0x00000000


	//----- nvinfo : EIATTR_CBANK_PARAM_SIZE
	.align		4
.L_80:
        /*005c*/ 	.byte	0x03, 0x19
        /*005e*/ 	.short	0x0014


	//----- nvinfo : EIATTR_PARAM_CBANK
	.align		4
        /*0060*/ 	.byte	0x04, 0x0a
        /*0062*/ 	.short	(.L_82 - .L_81)
	.align		4
.L_81:
        /*0064*/ 	.word	index@(.nv.constant0._Z11init_curandmP17curandStateXORWOWi)
        /*0068*/ 	.short	0x0380
        /*006a*/ 	.short	0x0014


	//----- nvinfo : EIATTR_SW_WAR
	.align		4
.L_82:
        /*006c*/ 	.byte	0x04, 0x36
        /*006e*/ 	.short	(.L_84 - .L_83)
.L_83:
        /*0070*/ 	.word	0x00000008
.L_84:


//--------------------- .nv.callgraph             --------------------------
	.section	.nv.callgraph,"",@"SHT_CUDA_CALLGRAPH"
	.align	4
	.sectionentsize	8
	.align		4
        /*0000*/ 	.word	0x00000000
	.align		4
        /*0004*/ 	.word	0xffffffff
	.align		4
        /*0008*/ 	.word	0x00000000
	.align		4
        /*000c*/ 	.word	0xfffffffe
	.align		4
        /*0010*/ 	.word	0x00000000
	.align		4
        /*0014*/ 	.word	0xfffffffd
	.align		4
        /*0018*/ 	.word	0x00000000
	.align		4
        /*001c*/ 	.word	0xfffffffc


//--------------------- .nv.constant4             --------------------------
	.section	.nv.constant4,"a",@progbits
	.align	8
	.align		8
.nv.constant4:
        /*0000*/ 	.dword	precalc_xorwow_matrix
	.align		8
        /*0008*/ 	.dword	precalc_xorwow_offset_matrix
	.align		8
        /*0010*/ 	.dword	mrg32k3aM1
	.align		8
        /*0018*/ 	.dword	mrg32k3aM2
	.align		8
        /*0020*/ 	.dword	mrg32k3aM1SubSeq
	.align		8
        /*0028*/ 	.dword	mrg32k3aM2SubSeq
	.align		8
        /*0030*/ 	.dword	mrg32k3aM1Seq
	.align		8
        /*0038*/ 	.dword	mrg32k3aM2Seq


//--------------------- .nv.constant3             --------------------------
	.section	.nv.constant3,"a",@progbits
	.align	8
.nv.constant3:
	.type		__cr_lgamma_table,@object
	.size		__cr_lgamma_table,(.L_8 - __cr_lgamma_table)
__cr_lgamma_table:
        /*0000*/ 	.byte	0x00, 0x00, 0x00, 0x00, 0x00, 0x00, 0x00, 0x00, 0x00, 0x00, 0x00, 0x00, 0x00, 0x00, 0x00, 0x00
        /*0010*/ 	.byte	0xef, 0x39, 0xfa, 0xfe, 0x42, 0x2e, 0xe6, 0x3f, 0x02, 0x20, 0x2a, 0xfa, 0x0b, 0xab, 0xfc, 0x3f
        /*0020*/ 	.byte	0xf9, 0x2c, 0x92, 0x7c, 0xa7, 0x6c, 0x09, 0x40, 0xc9, 0x79, 0x44, 0x3c, 0x64, 0x26, 0x13, 0x40
        /*0030*/ 	.byte	0xca, 0x01, 0xcf, 0x3a, 0x27, 0x51, 0x1a, 0x40, 0x30, 0xcc, 0x2d, 0xf3, 0xe1, 0x0c, 0x21, 0x40
        /*0040*/ 	.byte	0x0d, 0xb7, 0xfc, 0x82, 0x8e, 0x35, 0x25, 0x40
.L_8:


//--------------------- .text._Z10reduce_sumPKdPdi --------------------------
	.section	.text._Z10reduce_sumPKdPdi,"ax",@progbits
	.align	128
        .global         _Z10reduce_sumPKdPdi
        .type           _Z10reduce_sumPKdPdi,@function
        .size           _Z10reduce_sumPKdPdi,(.L_x_50 - _Z10reduce_sumPKdPdi)
        .other          _Z10reduce_sumPKdPdi,@"STO_CUDA_ENTRY STV_DEFAULT"
_Z10reduce_sumPKdPdi:
.text._Z10reduce_sumPKdPdi:
[----:B------:R-:W-:Y:S01]  /*0000*/  LDC R1, c[0x0][0x37c] ;  /* 0x0000df00ff017b82 */ /* 0x000fe20000000800 */
[----:B------:R-:W0:Y:S01]  /*0010*/  S2R R0, SR_CTAID.X ;  /* 0x0000000000007919 */ /* 0x000e220000002500 */
[----:B------:R-:W1:Y:S01]  /*0020*/  LDCU UR4, c[0x0][0x360] ;  /* 0x00006c00ff0477ac */ /* 0x000e620008000800 */
[----:B------:R-:W2:Y:S01]  /*0030*/  S2R R11, SR_TID.X ;  /* 0x00000000000b7919 */ /* 0x000ea20000002100 */
[----:B------:R-:W3:Y:S01]  /*0040*/  LDCU UR5, c[0x0][0x390] ;  /* 0x00007200ff0577ac */ /* 0x000ee20008000800 */
[----:B------:R-:W4:Y:S01]  /*0050*/  LDCU.64 UR6, c[0x0][0x358] ;  /* 0x00006b00ff0677ac */ /* 0x000f220008000a00 */
[----:B-1----:R-:W-:Y:S02]  /*0060*/  IMAD.U32 R8, RZ, RZ, UR4 ;  /* 0x00000004ff087e24 */ /* 0x002fe4000f8e00ff */
[----:B0-----:R-:W-:-:S04]  /*0070*/  IMAD R2, R0, UR4, RZ ;  /* 0x0000000400027c24 */ /* 0x001fc8000f8e02ff */
[----:B--2---:R-:W-:-:S04]  /*0080*/  IMAD R3, R2, 0x2, R11 ;  /* 0x0000000202037824 */ /* 0x004fc800078e020b */
[C---:B------:R-:W-:Y:S01]  /*0090*/  IMAD.IADD R9, R3.reuse, 0x1, R8 ;  /* 0x0000000103097824 */ /* 0x040fe200078e0208 */
[----:B---3--:R-:W-:-:S04]  /*00a0*/  ISETP.GE.U32.AND P0, PT, R3, UR5, PT ;  /* 0x0000000503007c0c */ /* 0x008fc8000bf06070 */
[----:B------:R-:W-:-:S09]  /*00b0*/  ISETP.GE.U32.AND P1, PT, R9, UR5, PT ;  /* 0x0000000509007c0c */ /* 0x000fd2000bf26070 */
[----:B------:R-:W0:Y:S08]  /*00c0*/  @!P0 LDC.64 R4, c[0x0][0x380] ;  /* 0x0000e000ff048b82 */ /* 0x000e300000000a00 */
[----:B------:R-:W1:Y:S01]  /*00d0*/  @!P1 LDC.64 R6, c[0x0][0x380] ;  /* 0x0000e000ff069b82 */ /* 0x000e620000000a00 */
[----:B0-----:R-:W-:-:S06]  /*00e0*/  @!P0 IMAD.WIDE.U32 R4, R3, 0x8, R4 ;  /* 0x0000000803048825 */ /* 0x001fcc00078e0004 */
[----:B----4-:R-:W2:Y:S01]  /*00f0*/  @!P0 LDG.E.64 R4, desc[UR6][R4.64] ;  /* 0x0000000604048981 */ /* 0x010ea2000c1e1b00 */
[----:B-1----:R-:W-:-:S06]  /*0100*/  @!P1 IMAD.WIDE.U32 R6, R9, 0x8, R6 ;  /* 0x0000000809069825 */ /* 0x002fcc00078e0006 */
[----:B------:R-:W3:Y:S01]  /*0110*/  @!P1 LDG.E.64 R6, desc[UR6][R6.64] ;  /* 0x0000000606069981 */ /* 0x000ee2000c1e1b00 */
[----:B------:R-:W0:Y:S01]  /*0120*/  S2UR UR5, SR_CgaCtaId ;  /* 0x00000000000579c3 */ /* 0x000e220000008800 */
[----:B------:R-:W-:Y:S01]  /*0130*/  CS2R R2, SRZ ;  /* 0x0000000000027805 */ /* 0x000fe2000001ff00 */
[----:B------:R-:W-:Y:S02]  /*0140*/  UMOV UR4, 0x400 ;  /* 0x0000040000047882 */ /* 0x000fe40000000000 */
[----:B0-----:R-:W-:-:S06]  /*0150*/  ULEA UR4, UR5, UR4, 0x18 ;  /* 0x0000000405047291 */ /* 0x001fcc000f8ec0ff */
[----:B------:R-:W-:Y:S01]  /*0160*/  LEA R9, R11, UR4, 0x3 ;  /* 0x000000040b097c11 */ /* 0x000fe2000f8e18ff */
[----:B--2---:R-:W-:Y:S01]  /*0170*/  @!P0 DADD R2, RZ, R4 ;  /* 0x00000000ff028229 */ /* 0x004fe20000000004 */
[----:B------:R-:W-:-:S07]  /*0180*/  ISETP.GE.U32.AND P0, PT, R8, 0x2, PT ;  /* 0x000000020800780c */ /* 0x000fce0003f06070 */
[----:B---3--:R-:W-:Y:S01]  /*0190*/  @!P1 DADD R2, R2, R6 ;  /* 0x0000000002029229 */ /* 0x008fe20000000006 */
[----:B------:R-:W-:-:S06]  /*01a0*/  ISETP.NE.AND P1, PT, R11, RZ, PT ;  /* 0x000000ff0b00720c */ /* 0x000fcc0003f25270 */
[----:B------:R0:W-:Y:S01]  /*01b0*/  STS.64 [R9], R2 ;  /* 0x0000000209007388 */ /* 0x0001e20000000a00 */
[----:B------:R-:W-:Y:S06]  /*01c0*/  BAR.SYNC.DEFER_BLOCKING 0x0 ;  /* 0x0000000000007b1d */ /* 0x000fec0000010000 */
[----:B------:R-:W-:Y:S05]  /*01d0*/  @!P0 BRA `(.L_x_0) ;  /* 0x00000000002c8947 */ /* 0x000fea0003800000 */
.L_x_1:
[----:B------:R-:W-:-:S04]  /*01e0*/  SHF.R.U32.HI R10, RZ, 0x1, R8 ;  /* 0x00000001ff0a7819 */ /* 0x000fc80000011608 */
[----:B------:R-:W-:-:S13]  /*01f0*/  ISETP.GE.U32.AND P0, PT, R11, R10, PT ;  /* 0x0000000a0b00720c */ /* 0x000fda0003f06070 */
[----:B------:R-:W-:Y:S01]  /*0200*/  @!P0 IMAD R6, R10, 0x8, R9 ;  /* 0x000000080a068824 */ /* 0x000fe200078e0209 */
[----:B------:R-:W-:Y:S04]  /*0210*/  @!P0 LDS.64 R4, [R9] ;  /* 0x0000000009048984 */ /* 0x000fe80000000a00 */
[----:B0-----:R-:W0:Y:S02]  /*0220*/  @!P0 LDS.64 R2, [R6] ;  /* 0x0000000006028984 */ /* 0x001e240000000a00 */
[----:B0-----:R-:W-:-:S07]  /*0230*/  @!P0 DADD R2, R2, R4 ;  /* 0x0000000002028229 */ /* 0x001fce0000000004 */
[----:B------:R1:W-:Y:S01]  /*0240*/  @!P0 STS.64 [R9], R2 ;  /* 0x0000000209008388 */ /* 0x0003e20000000a00 */
[----:B------:R-:W-:Y:S01]  /*0250*/  BAR.SYNC.DEFER_BLOCKING 0x0 ;  /* 0x0000000000007b1d */ /* 0x000fe20000010000 */
[----:B------:R-:W-:Y:S01]  /*0260*/  ISETP.GT.U32.AND P0, PT, R8, 0x3, PT ;  /* 0x000000030800780c */ /* 0x000fe20003f04070 */
[----:B------:R-:W-:-:S12]  /*0270*/  IMAD.MOV.U32 R8, RZ, RZ, R10 ;  /* 0x000000ffff087224 */ /* 0x000fd800078e000a */
[----:B-1----:R-:W-:Y:S05]  /*0280*/  @P0 BRA `(.L_x_1) ;  /* 0xfffffffc00d40947 */ /* 0x002fea000383ffff */
.L_x_0:
[----:B------:R-:W-:Y:S05]  /*0290*/  @P1 EXIT ;  /* 0x000000000000194d */ /* 0x000fea0003800000 */
[----:B------:R-:W1:Y:S01]  /*02a0*/  S2UR UR5, SR_CgaCtaId ;  /* 0x00000000000579c3 */ /* 0x000e620000008800 */
[----:B------:R-:W-:-:S07]  /*02b0*/  UMOV UR4, 0x400 ;  /* 0x0000040000047882 */ /* 0x000fce0000000000 */
[----:B------:R-:W2:Y:S01]  /*02c0*/  LDC.64 R4, c[0x0][0x388] ;  /* 0x0000e200ff047b82 */ /* 0x000ea20000000a00 */
[----:B-1----:R-:W-:Y:S01]  /*02d0*/  ULEA UR4, UR5, UR4, 0x18 ;  /* 0x0000000405047291 */ /* 0x002fe2000f8ec0ff */
[----:B--2---:R-:W-:-:S08]  /*02e0*/  IMAD.WIDE.U32 R4, R0, 0x8, R4 ;  /* 0x0000000800047825 */ /* 0x004fd000078e0004 */
[----:B0-----:R-:W0:Y:S04]  /*02f0*/  LDS.64 R2, [UR4] ;  /* 0x00000004ff027984 */ /* 0x001e280008000a00 */
[----:B0-----:R-:W-:Y:S01]  /*0300*/  STG.E.64 desc[UR6][R4.64], R2 ;  /* 0x0000000204007986 */ /* 0x001fe2000c101b06 */
[----:B------:R-:W-:Y:S05]  /*0310*/  EXIT ;  /* 0x000000000000794d */ /* 0x000fea0003800000 */
.L_x_2:
[----:B------:R-:W-:-:S00]  /*0320*/  BRA `(.L_x_2) ;  /* 0xfffffffc00fc7947 */ /* 0x000fc0000383ffff */
[----:B------:R-:W-:-:S00]  /*0330*/  NOP ;  /* 0x0000000000007918 */ /* 0x000fc00000000000 */
        /* <DEDUP_REMOVED lines=12> */
.L_x_50:


//--------------------- .text._Z18monte_carlo_kernel6OptionP17curandStateXORWOWPdS2_ii --------------------------
	.section	.text._Z18monte_carlo_kernel6OptionP17curandStateXORWOWPdS2_ii,"ax",@progbits
	.align	128
        .global         _Z18monte_carlo_kernel6OptionP17curandStateXORWOWPdS2_ii
        .type           _Z18monte_carlo_kernel6OptionP17curandStateXORWOWPdS2_ii,@function
        .size           _Z18monte_carlo_kernel6OptionP17curandStateXORWOWPdS2_ii,(.L_x_49 - _Z18monte_carlo_kernel6OptionP17curandStateXORWOWPdS2_ii)
        .other          _Z18monte_carlo_kernel6OptionP17curandStateXORWOWPdS2_ii,@"STO_CUDA_ENTRY STV_DEFAULT"
_Z18monte_carlo_kernel6OptionP17curandStateXORWOWPdS2_ii:
.text._Z18monte_carlo_kernel6OptionP17curandStateXORWOWPdS2_ii:
[----:B------:R-:W-:Y:S01]  /*0000*/  LDC R1, c[0x0][0x37c] ;  /* 0x0000df00ff017b82 */ /* 0x000fe20000000800 */
[----:B------:R-:W0:Y:S07]  /*0010*/  S2R R0, SR_TID.X ;  /* 0x0000000000007919 */ /* 0x000e2e0000002100 */
[----:B------:R-:W0:Y:S01]  /*0020*/  S2UR UR4, SR_CTAID.X ;  /* 0x00000000000479c3 */ /* 0x000e220000002500 */
[----:B------:R-:W1:Y:S01]  /*0030*/  LDCU UR5, c[0x0][0x3c8] ;  /* 0x00007900ff0577ac */ /* 0x000e620008000800 */
[----:B------:R-:W2:Y:S06]  /*0040*/  LDCU.64 UR6, c[0x0][0x380] ;  /* 0x00007000ff0677ac */ /* 0x000eac0008000a00 */
[----:B------:R-:W0:Y:S01]  /*0050*/  LDC R11, c[0x0][0x360] ;  /* 0x0000d800ff0b7b82 */ /* 0x000e220000000800 */
[----:B--2---:R-:W-:-:S02]  /*0060*/  IMAD.U32 R12, RZ, RZ, UR6 ;  /* 0x00000006ff0c7e24 */ /* 0x004fc4000f8e00ff */
[----:B------:R-:W-:Y:S02]  /*0070*/  IMAD.U32 R13, RZ, RZ, UR7 ;  /* 0x00000007ff0d7e24 */ /* 0x000fe4000f8e00ff */
[----:B0-----:R-:W-:-:S05]  /*0080*/  IMAD R11, R11, UR4, R0 ;  /* 0x000000040b0b7c24 */ /* 0x001fca000f8e0200 */
[----:B-1----:R-:W-:-:S13]  /*0090*/  ISETP.GE.AND P0, PT, R11, UR5, PT ;  /* 0x000000050b007c0c */ /* 0x002fda000bf06270 */
[----:B------:R-:W-:Y:S05]  /*00a0*/  @P0 EXIT ;  /* 0x000000000000094d */ /* 0x000fea0003800000 */
[----:B------:R-:W0:Y:S01]  /*00b0*/  LDCU UR4, c[0x0][0x3cc] ;  /* 0x00007980ff0477ac */ /* 0x000e220008000800 */
[----:B------:R-:W-:Y:S01]  /*00c0*/  IMAD.MOV.U32 R14, RZ, RZ, 0x1 ;  /* 0x00000001ff0e7424 */ /* 0x000fe200078e00ff */
[----:B------:R-:W1:Y:S01]  /*00d0*/  LDC.64 R2, c[0x0][0x3b0] ;  /* 0x0000ec00ff027b82 */ /* 0x000e620000000a00 */
[----:B------:R-:W2:Y:S07]  /*00e0*/  LDCU.64 UR6, c[0x0][0x358] ;  /* 0x00006b00ff0677ac */ /* 0x000eae0008000a00 */
[----:B------:R-:W3:Y:S01]  /*00f0*/  LDC R20, c[0x0][0x394] ;  /* 0x0000e500ff147b82 */ /* 0x000ee20000000800 */
[----:B0-----:R-:W0:Y:S01]  /*0100*/  I2F.F64 R16, UR4 ;  /* 0x0000000400107d12 */ /* 0x001e220008201c00 */
[----:B------:R-:W4:Y:S01]  /*0110*/  LDCU.64 UR4, c[0x0][0x390] ;  /* 0x00007200ff0477ac */ /* 0x000f220008000a00 */
[----:B-1----:R-:W-:-:S05]  /*0120*/  IMAD.WIDE R2, R11, 0x30, R2 ;  /* 0x000000300b027825 */ /* 0x002fca00078e0202 */
[----:B--2---:R-:W5:Y:S01]  /*0130*/  LDG.E R10, desc[UR6][R2.64+0x18] ;  /* 0x00001806020a7981 */ /* 0x004f62000c1e1900 */
[----:B0-----:R-:W0:Y:S03]  /*0140*/  MUFU.RCP64H R15, R17 ;  /* 0x00000011000f7308 */ /* 0x001e260000001800 */
[----:B------:R-:W5:Y:S04]  /*0150*/  LDG.E R0, desc[UR6][R2.64+0x20] ;  /* 0x0000200602007981 */ /* 0x000f68000c1e1900 */
[----:B------:R-:W5:Y:S04]  /*0160*/  LDG.E.64 R4, desc[UR6][R2.64] ;  /* 0x0000000602047981 */ /* 0x000f68000c1e1b00 */
[----:B------:R-:W5:Y:S04]  /*0170*/  LDG.E.64 R6, desc[UR6][R2.64+0x8] ;  /* 0x0000080602067981 */ /* 0x000f68000c1e1b00 */
[----:B------:R4:W5:Y:S01]  /*0180*/  LDG.E.64 R8, desc[UR6][R2.64+0x10] ;  /* 0x0000100602087981 */ /* 0x000962000c1e1b00 */
[----:B---3--:R-:W-:Y:S01]  /*0190*/  FSETP.GEU.AND P1, PT, |R20|, 6.5827683646048100446e-37, PT ;  /* 0x036000001400780b */ /* 0x008fe20003f2e200 */
[----:B0-----:R-:W-:-:S08]  /*01a0*/  DFMA R18, -R16, R14, 1 ;  /* 0x3ff000001012742b */ /* 0x001fd0000000010e */
[----:B------:R-:W-:-:S08]  /*01b0*/  DFMA R18, R18, R18, R18 ;  /* 0x000000121212722b */ /* 0x000fd00000000012 */
[----:B------:R-:W-:-:S08]  /*01c0*/  DFMA R18, R14, R18, R14 ;  /* 0x000000120e12722b */ /* 0x000fd0000000000e */
[----:B------:R-:W-:-:S08]  /*01d0*/  DFMA R14, -R16, R18, 1 ;  /* 0x3ff00000100e742b */ /* 0x000fd00000000112 */
[----:B------:R-:W-:-:S08]  /*01e0*/  DFMA R14, R18, R14, R18 ;  /* 0x0000000e120e722b */ /* 0x000fd00000000012 */
[----:B----4-:R-:W-:-:S08]  /*01f0*/  DMUL R2, R14, UR4 ;  /* 0x000000040e027c28 */ /* 0x010fd00008000000 */
[----:B------:R-:W-:-:S08]  /*0200*/  DFMA R18, -R16, R2, UR4 ;  /* 0x0000000410127e2b */ /* 0x000fd00008000102 */
[----:B------:R-:W-:-:S10]  /*0210*/  DFMA R2, R14, R18, R2 ;  /* 0x000000120e02722b */ /* 0x000fd40000000002 */
[----:B------:R-:W-:-:S05]  /*0220*/  FFMA R14, RZ, R17, R3 ;  /* 0x00000011ff0e7223 */ /* 0x000fca0000000003 */
[----:B------:R-:W-:-:S13]  /*0230*/  FSETP.GT.AND P0, PT, |R14|, 1.469367938527859385e-39, PT ;  /* 0x001000000e00780b */ /* 0x000fda0003f04200 */
[----:B------:R-:W-:Y:S05]  /*0240*/  @P0 BRA P1, `(.L_x_3) ;  /* 0x0000000000080947 */ /* 0x000fea0000800000 */
[----:B------:R-:W-:-:S07]  /*0250*/  MOV R26, 0x270 ;  /* 0x00000270001a7802 */ /* 0x000fce0000000f00 */
[----:B-----5:R-:W-:Y:S05]  /*0260*/  CALL.REL.NOINC `($__internal_0_$__cuda_sm20_div_rn_f64_full) ;  /* 0x0000001c00647944 */ /* 0x020fea0003c00000 */
.L_x_3:
[----:B------:R-:W0:Y:S01]  /*0270*/  MUFU.RSQ64H R17, R3 ;  /* 0x0000000300117308 */ /* 0x000e220000001c00 */
[----:B------:R-:W-:Y:S01]  /*0280*/  IADD3 R16, PT, PT, R3, -0x3500000, RZ ;  /* 0xfcb0000003107810 */ /* 0x000fe20007ffe0ff */
[----:B------:R-:W1:Y:S01]  /*0290*/  LDC.64 R22, c[0x0][0x3a0] ;  /* 0x0000e800ff167b82 */ /* 0x000e620000000a00 */
[----:B------:R-:W-:Y:S01]  /*02a0*/  IMAD.MOV.U32 R20, RZ, RZ, 0x0 ;  /* 0x00000000ff147424 */ /* 0x000fe200078e00ff */
[----:B------:R-:W2:Y:S01]  /*02b0*/  LDCU.64 UR4, c[0x0][0x398] ;  /* 0x00007300ff0477ac */ /* 0x000ea20008000a00 */
[----:B------:R-:W-:Y:S01]  /*02c0*/  IMAD.MOV.U32 R21, RZ, RZ, 0x3fd80000 ;  /* 0x3fd80000ff157424 */ /* 0x000fe200078e00ff */
[----:B------:R-:W-:Y:S01]  /*02d0*/  ISETP.GE.U32.AND P0, PT, R16, 0x7ca00000, PT ;  /* 0x7ca000001000780c */ /* 0x000fe20003f06070 */
[----:B0-----:R-:W-:-:S08]  /*02e0*/  DMUL R14, R16, R16 ;  /* 0x00000010100e7228 */ /* 0x001fd00000000000 */
[----:B------:R-:W-:-:S08]  /*02f0*/  DFMA R14, -R14, R2, 1 ;  /* 0x3ff000000e0e742b */ /* 0x000fd00000000102 */
[----:B------:R-:W-:Y:S02]  /*0300*/  DFMA R20, R14, R20, 0.5 ;  /* 0x3fe000000e14742b */ /* 0x000fe40000000014 */
[----:B------:R-:W-:-:S08]  /*0310*/  DMUL R14, R16, R14 ;  /* 0x0000000e100e7228 */ /* 0x000fd00000000000 */
[----:B------:R-:W-:Y:S02]  /*0320*/  DFMA R20, R20, R14, R16 ;  /* 0x0000000e1414722b */ /* 0x000fe40000000010 */
[----:B-1----:R-:W-:-:S06]  /*0330*/  DMUL R14, R22, -0.5 ;  /* 0xbfe00000160e7828 */ /* 0x002fcc0000000000 */
[----:B------:R-:W-:Y:S02]  /*0340*/  DMUL R18, R20, R2 ;  /* 0x0000000214127228 */ /* 0x000fe40000000000 */
[----:B--2---:R-:W-:Y:S01]  /*0350*/  DFMA R14, R14, R22, UR4 ;  /* 0x000000040e0e7e2b */ /* 0x004fe20008000016 */
[----:B------:R-:W-:Y:S01]  /*0360*/  VIADD R25, R21, 0xfff00000 ;  /* 0xfff0000015197836 */ /* 0x000fe20000000000 */
[----:B------:R-:W-:-:S04]  /*0370*/  MOV R24, R20 ;  /* 0x0000001400187202 */ /* 0x000fc80000000f00 */
[----:B------:R-:W-:Y:S02]  /*0380*/  DFMA R22, R18, -R18, R2 ;  /* 0x800000121216722b */ /* 0x000fe40000000002 */
[----:B------:R-:W-:-:S06]  /*0390*/  DMUL R14, R14, R2 ;  /* 0x000000020e0e7228 */ /* 0x000fcc0000000000 */
[----:B------:R-:W-:Y:S01]  /*03a0*/  DFMA R26, R22, R24, R18 ;  /* 0x00000018161a722b */ /* 0x000fe20000000012 */
[----:B------:R-:W-:Y:S10]  /*03b0*/  @!P0 BRA `(.L_x_4) ;  /* 0x00000000000c8947 */ /* 0x000ff40003800000 */
[----:B------:R-:W-:Y:S01]  /*03c0*/  IMAD.MOV.U32 R26, RZ, RZ, R2 ;  /* 0x000000ffff1a7224 */ /* 0x000fe200078e0002 */
[----:B------:R-:W-:-:S07]  /*03d0*/  MOV R2, 0x3f0 ;  /* 0x000003f000027802 */ /* 0x000fce0000000f00 */
[----:B-----5:R-:W-:Y:S05]  /*03e0*/  CALL.REL.NOINC `($__internal_1_$__cuda_sm20_dsqrt_rn_f64_mediumpath_v1) ;  /* 0x0000002000807944 */ /* 0x020fea0003c00000 */
.L_x_4:
[----:B------:R-:W0:Y:S01]  /*03f0*/  LDC R2, c[0x0][0x384] ;  /* 0x0000e100ff027b82 */ /* 0x000e220000000800 */
[----:B------:R-:W1:Y:S01]  /*0400*/  LDCU.64 UR4, c[0x0][0x3a0] ;  /* 0x00007400ff0477ac */ /* 0x000e620008000a00 */
[----:B------:R-:W-:-:S06]  /*0410*/  MOV R17, 0xfffffc01 ;  /* 0xfffffc0100117802 */ /* 0x000fcc0000000f00 */
[----:B------:R-:W2:Y:S08]  /*0420*/  LDC R16, c[0x0][0x384] ;  /* 0x0000e100ff107b82 */ /* 0x000eb00000000800 */
[----:B------:R-:W3:Y:S01]  /*0430*/  LDC R18, c[0x0][0x380] ;  /* 0x0000e000ff127b82 */ /* 0x000ee20000000800 */
[----:B0-----:R-:W-:-:S13]  /*0440*/  ISETP.GT.AND P0, PT, R2, 0xfffff, PT ;  /* 0x000fffff0200780c */ /* 0x001fda0003f04270 */
[----:B------:R-:W0:Y:S01]  /*0450*/  @!P0 LDC.64 R2, c[0x0][0x380] ;  /* 0x0000e000ff028b82 */ /* 0x000e220000000a00 */
[----:B------:R-:W-:Y:S01]  /*0460*/  @!P0 IMAD.MOV.U32 R17, RZ, RZ, -0x435 ;  /* 0xfffffbcbff118424 */ /* 0x000fe200078e00ff */
[----:B0-----:R-:W-:-:S10]  /*0470*/  @!P0 DMUL R12, R2, 1.80143985094819840000e+16 ;  /* 0x43500000020c8828 */ /* 0x001fd40000000000 */
[----:B--2---:R-:W-:Y:S02]  /*0480*/  @!P0 IMAD.MOV.U32 R16, RZ, RZ, R13 ;  /* 0x000000ffff108224 */ /* 0x004fe400078e000d */
[----:B---3--:R-:W-:Y:S02]  /*0490*/  @!P0 IMAD.MOV.U32 R18, RZ, RZ, R12 ;  /* 0x000000ffff128224 */ /* 0x008fe400078e000c */
[----:B------:R-:W-:-:S05]  /*04a0*/  VIADD R2, R16, 0xffffffff ;  /* 0xffffffff10027836 */ /* 0x000fca0000000000 */
[----:B------:R-:W-:Y:S01]  /*04b0*/  ISETP.GT.U32.AND P1, PT, R2, 0x7feffffe, PT ;  /* 0x7feffffe0200780c */ /* 0x000fe20003f24070 */
[----:B-1----:R-:W-:-:S12]  /*04c0*/  DMUL R2, R26, UR4 ;  /* 0x000000041a027c28 */ /* 0x002fd80008000000 */
[----:B------:R-:W-:Y:S05]  /*04d0*/  @P1 BRA `(.L_x_5) ;  /* 0x0000000000fc1947 */ /* 0x000fea0003800000 */
[C---:B------:R-:W-:Y:S01]  /*04e0*/  LOP3.LUT R12, R16.reuse, 0xfffff, RZ, 0xc0, !PT ;  /* 0x000fffff100c7812 */ /* 0x040fe200078ec0ff */
[----:B------:R-:W-:Y:S01]  /*04f0*/  UMOV UR4, 0x3ae80f1e ;  /* 0x3ae80f1e00047882 */ /* 0x000fe20000000000 */
[----:B------:R-:W-:Y:S01]  /*0500*/  UMOV UR5, 0x3eb1380b ;  /* 0x3eb1380b00057882 */ /* 0x000fe20000000000 */
[----:B------:R-:W-:Y:S01]  /*0510*/  LEA.HI R16, R16, R17, RZ, 0xc ;  /* 0x0000001110107211 */ /* 0x000fe200078f60ff */
[----:B------:R-:W-:Y:S01]  /*0520*/  IMAD.MOV.U32 R17, RZ, RZ, 0x43300000 ;  /* 0x43300000ff117424 */ /* 0x000fe200078e00ff */
[----:B------:R-:W-:Y:S01]  /*0530*/  LOP3.LUT R13, R12, 0x3ff00000, RZ, 0xfc, !PT ;  /* 0x3ff000000c0d7812 */ /* 0x000fe200078efcff */
[----:B------:R-:W-:Y:S02]  /*0540*/  IMAD.MOV.U32 R12, RZ, RZ, R18 ;  /* 0x000000ffff0c7224 */ /* 0x000fe400078e0012 */
[----:B------:R-:W-:Y:S01]  /*0550*/  IMAD.MOV.U32 R18, RZ, RZ, RZ ;  /* 0x000000ffff127224 */ /* 0x000fe200078e00ff */
[----:B------:R-:W-:-:S13]  /*0560*/  ISETP.GE.U32.AND P0, PT, R13, 0x3ff6a09f, PT ;  /* 0x3ff6a09f0d00780c */ /* 0x000fda0003f06070 */
[----:B------:R-:W-:Y:S01]  /*0570*/  @P0 IADD3 R19, PT, PT, R13, -0x100000, RZ ;  /* 0xfff000000d130810 */ /* 0x000fe20007ffe0ff */
[----:B------:R-:W-:-:S04]  /*0580*/  @P0 VIADD R16, R16, 0x1 ;  /* 0x0000000110100836 */ /* 0x000fc80000000000 */
[----:B------:R-:W-:Y:S01]  /*0590*/  @P0 IMAD.MOV.U32 R13, RZ, RZ, R19 ;  /* 0x000000ffff0d0224 */ /* 0x000fe200078e0013 */
[----:B------:R-:W-:-:S05]  /*05a0*/  LOP3.LUT R16, R16, 0x80000000, RZ, 0x3c, !PT ;  /* 0x8000000010107812 */ /* 0x000fca00078e3cff */
[----:B------:R-:W-:-:S06]  /*05b0*/  DADD R20, R12, 1 ;  /* 0x3ff000000c147429 */ /* 0x000fcc0000000000 */
[----:B------:R-:W0:Y:S02]  /*05c0*/  MUFU.RCP64H R19, R21 ;  /* 0x0000001500137308 */ /* 0x000e240000001800 */
[----:B0-----:R-:W-:-:S08]  /*05d0*/  DFMA R22, -R20, R18, 1 ;  /* 0x3ff000001416742b */ /* 0x001fd00000000112 */
[----:B------:R-:W-:Y:S02]  /*05e0*/  DFMA R24, R22, R22, R22 ;  /* 0x000000161618722b */ /* 0x000fe40000000016 */
[----:B------:R-:W-:-:S06]  /*05f0*/  DADD R22, R12, -1 ;  /* 0xbff000000c167429 */ /* 0x000fcc0000000000 */
[----:B------:R-:W-:-:S08]  /*0600*/  DFMA R18, R18, R24, R18 ;  /* 0x000000181212722b */ /* 0x000fd00000000012 */
[----:B------:R-:W-:-:S08]  /*0610*/  DMUL R12, R22, R18 ;  /* 0x00000012160c7228 */ /* 0x000fd00000000000 */
[----:B------:R-:W-:-:S08]  /*0620*/  DFMA R12, R22, R18, R12 ;  /* 0x00000012160c722b */ /* 0x000fd0000000000c */
[----:B------:R-:W-:Y:S02]  /*0630*/  DADD R24, R22, -R12 ;  /* 0x0000000016187229 */ /* 0x000fe4000000080c */
[----:B------:R-:W-:-:S06]  /*0640*/  DMUL R20, R12, R12 ;  /* 0x0000000c0c147228 */ /* 0x000fcc0000000000 */
[----:B------:R-:W-:-:S08]  /*0650*/  DADD R24, R24, R24 ;  /* 0x0000000018187229 */ /* 0x000fd00000000018 */
[----:B------:R-:W-:Y:S01]  /*0660*/  DFMA R22, R22, -R12, R24 ;  /* 0x8000000c1616722b */ /* 0x000fe20000000018 */
[----:B------:R-:W-:Y:S01]  /*0670*/  IMAD.MOV.U32 R24, RZ, RZ, -0x748574fc ;  /* 0x8b7a8b04ff187424 */ /* 0x000fe200078e00ff */
[----:B------:R-:W-:-:S06]  /*0680*/  MOV R25, 0x3ed0ee25 ;  /* 0x3ed0ee2500197802 */ /* 0x000fcc0000000f00 */
[----:B------:R-:W-:Y:S02]  /*0690*/  DMUL R22, R18, R22 ;  /* 0x0000001612167228 */ /* 0x000fe40000000000 */
[----:B------:R-:W-:Y:S01]  /*06a0*/  DFMA R24, R20, UR4, R24 ;  /* 0x0000000414187c2b */ /* 0x000fe20008000018 */
[----:B------:R-:W-:Y:S01]  /*06b0*/  UMOV UR4, 0x9f02676f ;  /* 0x9f02676f00047882 */ /* 0x000fe20000000000 */
[----:B------:R-:W-:-:S06]  /*06c0*/  UMOV UR5, 0x3ef3b266 ;  /* 0x3ef3b26600057882 */ /* 0x000fcc0000000000 */
[----:B------:R-:W-:Y:S01]  /*06d0*/  DFMA R24, R20, R24, UR4 ;  /* 0x0000000414187e2b */ /* 0x000fe20008000018 */
        /* <DEDUP_REMOVED lines=13> */
[----:B------:R-:W-:Y:S02]  /*07b0*/  UMOV UR5, 0x43300000 ;  /* 0x4330000000057882 */ /* 0x000fe40000000000 */
[----:B------:R-:W-:Y:S01]  /*07c0*/  DADD R16, R16, -UR4 ;  /* 0x8000000410107e29 */ /* 0x000fe20008000000 */
[----:B------:R-:W-:Y:S01]  /*07d0*/  UMOV UR4, 0x55555554 ;  /* 0x5555555400047882 */ /* 0x000fe20000000000 */
[----:B------:R-:W-:Y:S02]  /*07e0*/  UMOV UR5, 0x3fb55555 ;  /* 0x3fb5555500057882 */ /* 0x000fe40000000000 */
[----:B------:R-:W-:Y:S01]  /*07f0*/  DFMA R24, R20, R24, UR4 ;  /* 0x0000000414187e2b */ /* 0x000fe20008000018 */
[----:B------:R-:W-:Y:S01]  /*0800*/  UMOV UR4, 0xfefa39ef ;  /* 0xfefa39ef00047882 */ /* 0x000fe20000000000 */
[----:B------:R-:W-:-:S02]  /*0810*/  UMOV UR5, 0x3fe62e42 ;  /* 0x3fe62e4200057882 */ /* 0x000fc40000000000 */
[----:B------:R-:W-:-:S04]  /*0820*/  DFMA R18, R16, UR4, R12 ;  /* 0x0000000410127c2b */ /* 0x000fc8000800000c */
[----:B------:R-:W-:-:S04]  /*0830*/  DMUL R24, R20, R24 ;  /* 0x0000001814187228 */ /* 0x000fc80000000000 */
[----:B------:R-:W-:Y:S01]  /*0840*/  DFMA R20, R16, -UR4, R18 ;  /* 0x8000000410147c2b */ /* 0x000fe20008000012 */
[----:B------:R-:W-:Y:S01]  /*0850*/  UMOV UR4, 0x3b39803f ;  /* 0x3b39803f00047882 */ /* 0x000fe20000000000 */
[----:B------:R-:W-:Y:S02]  /*0860*/  UMOV UR5, 0x3c7abc9e ;  /* 0x3c7abc9e00057882 */ /* 0x000fe40000000000 */
[----:B------:R-:W-:-:S04]  /*0870*/  DFMA R22, R12, R24, R22 ;  /* 0x000000180c16722b */ /* 0x000fc80000000016 */
[----:B------:R-:W-:-:S08]  /*0880*/  DADD R20, -R12, R20 ;  /* 0x000000000c147229 */ /* 0x000fd00000000114 */
[----:B------:R-:W-:-:S08]  /*0890*/  DADD R20, R22, -R20 ;  /* 0x0000000016147229 */ /* 0x000fd00000000814 */
[----:B------:R-:W-:-:S08]  /*08a0*/  DFMA R20, R16, UR4, R20 ;  /* 0x0000000410147c2b */ /* 0x000fd00008000014 */
[----:B------:R-:W-:Y:S01]  /*08b0*/  DADD R12, R18, R20 ;  /* 0x00000000120c7229 */ /* 0x000fe20000000014 */
[----:B------:R-:W-:Y:S10]  /*08c0*/  BRA `(.L_x_6) ;  /* 0x0000000000187947 */ /* 0x000ff40003800000 */
.L_x_5:
[----:B------:R-:W-:Y:S01]  /*08d0*/  IMAD.MOV.U32 R16, RZ, RZ, 0x0 ;  /* 0x00000000ff107424 */ /* 0x000fe200078e00ff */
[----:B------:R-:W-:Y:S02]  /*08e0*/  MOV R17, 0x7ff00000 ;  /* 0x7ff0000000117802 */ /* 0x000fe40000000f00 */
[----:B------:R-:W-:-:S04]  /*08f0*/  LOP3.LUT P0, RZ, R13, 0x7fffffff, RZ, 0xc0, !PT ;  /* 0x7fffffff0dff7812 */ /* 0x000fc8000780c0ff */
[----:B------:R-:W-:-:S10]  /*0900*/  DFMA R16, R12, R16, +INF ;  /* 0x7ff000000c10742b */ /* 0x000fd40000000010 */
[----:B------:R-:W-:Y:S02]  /*0910*/  FSEL R12, R16, RZ, P0 ;  /* 0x000000ff100c7208 */ /* 0x000fe40000000000 */
[----:B------:R-:W-:-:S07]  /*0920*/  FSEL R13, R17, -QNAN , P0 ;  /* 0xfff00000110d7808 */ /* 0x000fce0000000000 */
.L_x_6:
[----:B------:R-:W0:Y:S02]  /*0930*/  LDCU UR4, c[0x0][0x3cc] ;  /* 0x00007980ff0477ac */ /* 0x000e240008000800 */
[----:B0-----:R-:W-:-:S09]  /*0940*/  UISETP.GE.AND UP0, UPT, UR4, 0x1, UPT ;  /* 0x000000010400788c */ /* 0x001fd2000bf06270 */
[----:B------:R-:W-:Y:S05]  /*0950*/  BRA.U !UP0, `(.L_x_7) ;  /* 0x0000000d08d87547 */ /* 0x000fea000b800000 */
[----:B------:R-:W-:-:S09]  /*0960*/  UISETP.NE.AND UP0, UPT, UR4, 0x1, UPT ;  /* 0x000000010400788c */ /* 0x000fd2000bf05270 */
[----:B------:R-:W-:Y:S05]  /*0970*/  BRA.U !UP0, `(.L_x_8) ;  /* 0x0000000908a47547 */ /* 0x000fea000b800000 */
[----:B------:R-:W-:-:S04]  /*0980*/  ULOP3.LUT UR4, UR4, 0x7ffffffe, URZ, 0xc0, !UPT ;  /* 0x7ffffffe04047892 */ /* 0x000fc8000f8ec0ff */
[----:B------:R-:W-:-:S12]  /*0990*/  UIADD3 UR4, UPT, UPT, -UR4, URZ, URZ ;  /* 0x000000ff04047290 */ /* 0x000fd8000fffe1ff */
.L_x_19:
[----:B-----5:R-:W-:Y:S01]  /*09a0*/  ISETP.NE.AND P0, PT, R10, 0x1, PT ;  /* 0x000000010a00780c */ /* 0x020fe20003f05270 */
[----:B------:R-:W-:Y:S01]  /*09b0*/  UIADD3 UR4, UPT, UPT, UR4, 0x2, URZ ;  /* 0x0000000204047890 */ /* 0x000fe2000fffe0ff */
[----:B------:R-:W-:Y:S01]  /*09c0*/  BSSY.RECONVERGENT B0, `(.L_x_9) ;  /* 0x0000050000007945 */ /* 0x000fe20003800200 */
[----:B------:R-:W-:Y:S01]  /*09d0*/  IMAD.MOV.U32 R19, RZ, RZ, R9 ;  /* 0x000000ffff137224 */ /* 0x000fe200078e0009 */
[----:B------:R-:W-:Y:S01]  /*09e0*/  MOV R18, R0 ;  /* 0x0000000000127202 */ /* 0x000fe20000000f00 */
[----:B------:R-:W-:Y:S01]  /*09f0*/  UISETP.NE.AND UP0, UPT, UR4, URZ, UPT ;  /* 0x000000ff0400728c */ /* 0x000fe2000bf05270 */
[----:B------:R-:W-:Y:S02]  /*0a00*/  IMAD.MOV.U32 R17, RZ, RZ, R8 ;  /* 0x000000ffff117224 */ /* 0x000fe400078e0008 */
[----:B------:R-:W-:-:S05]  /*0a10*/  IMAD.MOV.U32 R16, RZ, RZ, R7 ;  /* 0x000000ffff107224 */ /* 0x000fca00078e0007 */
[----:B------:R-:W-:Y:S05]  /*0a20*/  @!P0 BRA `(.L_x_10) ;  /* 0x0000000400248947 */ /* 0x000fea0003800000 */
[----:B------:R-:W-:Y:S01]  /*0a30*/  SHF.R.U32.HI R0, RZ, 0x2, R5 ;  /* 0x00000002ff007819 */ /* 0x000fe20000011605 */
[----:B------:R-:W-:Y:S01]  /*0a40*/  IMAD.SHL.U32 R16, R9, 0x10, RZ ;  /* 0x0000001009107824 */ /* 0x000fe200078e00ff */
[----:B------:R-:W-:Y:S01]  /*0a50*/  BSSY.RECONVERGENT B1, `(.L_x_11) ;  /* 0x000003b000017945 */ /* 0x000fe20003800200 */
[----:B------:R-:W-:Y:S01]  /*0a60*/  IMAD.MOV.U32 R21, RZ, RZ, 0x3e055027 ;  /* 0x3e055027ff157424 */ /* 0x000fe200078e00ff */
[----:B------:R-:W-:-:S05]  /*0a70*/  LOP3.LUT R0, R0, R5, RZ, 0x3c, !PT ;  /* 0x0000000500007212 */ /* 0x000fca00078e3cff */
[----:B------:R-:W-:-:S05]  /*0a80*/  IMAD.SHL.U32 R5, R0, 0x2, RZ ;  /* 0x0000000200057824 */ /* 0x000fca00078e00ff */
[----:B------:R-:W-:-:S04]  /*0a90*/  LOP3.LUT R5, R9, R16, R5, 0x96, !PT ;  /* 0x0000001009057212 */ /* 0x000fc800078e9605 */
[----:B------:R-:W-:Y:S01]  /*0aa0*/  LOP3.LUT R17, R5, R0, RZ, 0x3c, !PT ;  /* 0x0000000005117212 */ /* 0x000fe200078e3cff */
[----:B------:R-:W-:-:S03]  /*0ab0*/  IMAD.MOV.U32 R5, RZ, RZ, 0x2f800000 ;  /* 0x2f800000ff057424 */ /* 0x000fc600078e00ff */
[C---:B------:R-:W-:Y:S01]  /*0ac0*/  IADD3 R0, PT, PT, R4.reuse, 0x587c5, R17 ;  /* 0x000587c504007810 */ /* 0x040fe20007ffe011 */
[----:B------:R-:W-:-:S03]  /*0ad0*/  VIADD R4, R4, 0xb0f8a ;  /* 0x000b0f8a04047836 */ /* 0x000fc60000000000 */
[----:B------:R-:W-:-:S05]  /*0ae0*/  I2FP.F32.U32 R0, R0 ;  /* 0x0000000000007245 */ /* 0x000fca0000201000 */
[----:B------:R-:W-:-:S05]  /*0af0*/  FFMA R0, R0, R5, 1.1641532182693481445e-10 ;  /* 0x2f00000000007423 */ /* 0x000fca0000000005 */
[----:B------:R-:W-:-:S13]  /*0b00*/  FSETP.GEU.AND P0, PT, R0, 1.175494350822287508e-38, PT ;  /* 0x008000000000780b */ /* 0x000fda0003f0e000 */
[----:B------:R-:W-:-:S05]  /*0b10*/  @!P0 FMUL R0, R0, 8388608 ;  /* 0x4b00000000008820 */ /* 0x000fca0000400000 */
[----:B------:R-:W-:-:S04]  /*0b20*/  IADD3 R5, PT, PT, R0, -0x3f2aaaab, RZ ;  /* 0xc0d5555500057810 */ /* 0x000fc80007ffe0ff */
[----:B------:R-:W-:-:S04]  /*0b30*/  LOP3.LUT R19, R5, 0xff800000, RZ, 0xc0, !PT ;  /* 0xff80000005137812 */ /* 0x000fc800078ec0ff */
[----:B------:R-:W-:Y:S01]  /*0b40*/  I2FP.F32.S32 R16, R19 ;  /* 0x0000001300107245 */ /* 0x000fe20000201400 */
[----:B------:R-:W-:Y:S02]  /*0b50*/  IMAD.IADD R5, R0, 0x1, -R19 ;  /* 0x0000000100057824 */ /* 0x000fe400078e0a13 */
[----:B------:R-:W-:Y:S02]  /*0b60*/  IMAD.MOV.U32 R19, RZ, RZ, 0x7f800000 ;  /* 0x7f800000ff137424 */ /* 0x000fe400078e00ff */
[----:B------:R-:W-:-:S04]  /*0b70*/  FADD R18, R5, -1 ;  /* 0xbf80000005127421 */ /* 0x000fc80000000000 */
[----:B------:R-:W-:-:S04]  /*0b80*/  FFMA R5, R18, -R21, 0.14084610342979431152 ;  /* 0x3e1039f612057423 */ /* 0x000fc80000000815 */
[----:B------:R-:W-:-:S04]  /*0b90*/  FFMA R5, R18, R5, -0.12148627638816833496 ;  /* 0xbdf8cdcc12057423 */ /* 0x000fc80000000005 */
[----:B------:R-:W-:-:S04]  /*0ba0*/  FFMA R5, R18, R5, 0.13980610668659210205 ;  /* 0x3e0f295512057423 */ /* 0x000fc80000000005 */
[----:B------:R-:W-:-:S04]  /*0bb0*/  FFMA R5, R18, R5, -0.16684235632419586182 ;  /* 0xbe2ad8b912057423 */ /* 0x000fc80000000005 */
[----:B------:R-:W-:-:S04]  /*0bc0*/  FFMA R5, R18, R5, 0.20012299716472625732 ;  /* 0x3e4ced0b12057423 */ /* 0x000fc80000000005 */
[----:B------:R-:W-:-:S04]  /*0bd0*/  FFMA R5, R18, R5, -0.24999669194221496582 ;  /* 0xbe7fff2212057423 */ /* 0x000fc80000000005 */
[----:B------:R-:W-:-:S04]  /*0be0*/  FFMA R5, R18, R5, 0.33333182334899902344 ;  /* 0x3eaaaa7812057423 */ /* 0x000fc80000000005 */
[----:B------:R-:W-:Y:S01]  /*0bf0*/  FFMA R21, R18, R5, -0.5 ;  /* 0xbf00000012157423 */ /* 0x000fe20000000005 */
[----:B------:R-:W-:Y:S02]  /*0c00*/  FSEL R5, RZ, -23, P0 ;  /* 0xc1b80000ff057808 */ /* 0x000fe40000000000 */
[----:B------:R-:W-:Y:S01]  /*0c10*/  ISETP.GT.U32.AND P0, PT, R0, 0x7f7fffff, PT ;  /* 0x7f7fffff0000780c */ /* 0x000fe20003f04070 */
[----:B------:R-:W-:Y:S02]  /*0c20*/  FMUL R21, R18, R21 ;  /* 0x0000001512157220 */ /* 0x000fe40000400000 */
[----:B------:R-:W-:Y:S01]  /*0c30*/  FFMA R16, R16, 1.1920928955078125e-07, R5 ;  /* 0x3400000010107823 */ /* 0x000fe20000000005 */
[----:B------:R-:W-:Y:S01]  /*0c40*/  SHF.R.U32.HI R5, RZ, 0x2, R6 ;  /* 0x00000002ff057819 */ /* 0x000fe20000011606 */
[----:B------:R-:W-:-:S03]  /*0c50*/  FFMA R21, R18, R21, R18 ;  /* 0x0000001512157223 */ /* 0x000fc60000000012 */
[----:B------:R-:W-:Y:S01]  /*0c60*/  LOP3.LUT R5, R5, R6, RZ, 0x3c, !PT ;  /* 0x0000000605057212 */ /* 0x000fe200078e3cff */
[----:B------:R-:W-:Y:S01]  /*0c70*/  FFMA R21, R16, 0.69314718246459960938, R21 ;  /* 0x3f31721810157823 */ /* 0x000fe20000000015 */
[----:B------:R-:W-:Y:S02]  /*0c80*/  IMAD.SHL.U32 R6, R17, 0x10, RZ ;  /* 0x0000001011067824 */ /* 0x000fe400078e00ff */
[C---:B------:R-:W-:Y:S01]  /*0c90*/  SHF.L.U32 R16, R5.reuse, 0x1, RZ ;  /* 0x0000000105107819 */ /* 0x040fe200000006ff */
[C---:B------:R-:W-:Y:S01]  /*0ca0*/  @P0 FFMA R21, R0.reuse, R19, +INF ;  /* 0x7f80000000150423 */ /* 0x040fe20000000013 */
[----:B------:R-:W-:Y:S02]  /*0cb0*/  FSETP.NEU.AND P0, PT, R0, RZ, PT ;  /* 0x000000ff0000720b */ /* 0x000fe40003f0d000 */
[----:B------:R-:W-:Y:S01]  /*0cc0*/  LOP3.LUT R6, R5, R16, R6, 0x96, !PT ;  /* 0x0000001005067212 */ /* 0x000fe200078e9606 */
[----:B------:R-:W-:-:S03]  /*0cd0*/  FMUL R21, R21, -2 ;  /* 0xc000000015157820 */ /* 0x000fc60000400000 */
[----:B------:R-:W-:Y:S02]  /*0ce0*/  LOP3.LUT R19, R6, R17, RZ, 0x3c, !PT ;  /* 0x0000001106137212 */ /* 0x000fe400078e3cff */
[----:B------:R-:W-:Y:S02]  /*0cf0*/  FSEL R21, R21, +INF , P0 ;  /* 0x7f80000015157808 */ /* 0x000fe40000000000 */
[----:B------:R-:W-:Y:S02]  /*0d00*/  IADD3 R0, PT, PT, R19, R4, RZ ;  /* 0x0000000413007210 */ /* 0x000fe40007ffe0ff */
[----:B------:R0:W1:Y:S01]  /*0d10*/  MUFU.RSQ R6, R21 ;  /* 0x0000001500067308 */ /* 0x0000620000001400 */
[----:B------:R-:W-:Y:S01]  /*0d20*/  VIADD R5, R21, 0xf3000000 ;  /* 0xf300000015057836 */ /* 0x000fe20000000000 */
[----:B------:R-:W-:-:S04]  /*0d30*/  I2FP.F32.U32 R0, R0 ;  /* 0x0000000000007245 */ /* 0x000fc80000201000 */
[----:B------:R-:W-:Y:S01]  /*0d40*/  ISETP.GT.U32.AND P0, PT, R5, 0x727fffff, PT ;  /* 0x727fffff0500780c */ /* 0x000fe20003f04070 */
[----:B------:R-:W-:-:S04]  /*0d50*/  IMAD.MOV.U32 R5, RZ, RZ, 0x30c90fdb ;  /* 0x30c90fdbff057424 */ /* 0x000fc800078e00ff */
[----:B------:R-:W-:-:S08]  /*0d60*/  FFMA R16, R0, R5, 7.314590599882819788e-10 ;  /* 0x30490fdb00107423 */ /* 0x000fd00000000005 */
[----:B01----:R-:W-:Y:S05]  /*0d70*/  @!P0 BRA `(.L_x_12) ;  /* 0x0000000000108947 */ /* 0x003fea0003800000 */
[----:B------:R-:W-:Y:S01]  /*0d80*/  IMAD.MOV.U32 R0, RZ, RZ, R21 ;  /* 0x000000ffff007224 */ /* 0x000fe200078e0015 */
[----:B------:R-:W-:-:S07]  /*0d90*/  MOV R22, 0xdb0 ;  /* 0x00000db000167802 */ /* 0x000fce0000000f00 */
[----:B------:R-:W-:Y:S05]  /*0da0*/  CALL.REL.NOINC `($__internal_2_$__cuda_sm20_sqrt_rn_f32_slowpath) ;  /* 0x0000001800c07944 */ /* 0x000fea0003c00000 */
[----:B------:R-:W-:Y:S05]  /*0db0*/  BRA `(.L_x_13) ;  /* 0x0000000000107947 */ /* 0x000fea0003800000 */
.L_x_12:
[----:B------:R-:W-:Y:S01]  /*0dc0*/  FMUL.FTZ R0, R21, R6 ;  /* 0x0000000615007220 */ /* 0x000fe20000410000 */
[----:B------:R-:W-:-:S03]  /*0dd0*/  FMUL.FTZ R6, R6, 0.5 ;  /* 0x3f00000006067820 */ /* 0x000fc60000410000 */
[----:B------:R-:W-:-:S04]  /*0de0*/  FFMA R5, -R0, R0, R21 ;  /* 0x0000000000057223 */ /* 0x000fc80000000115 */
[----:B------:R-:W-:-:S07]  /*0df0*/  FFMA R0, R5, R6, R0 ;  /* 0x0000000605007223 */ /* 0x000fce0000000000 */
.L_x_13:
[----:B------:R-:W-:Y:S05]  /*0e00*/  BSYNC.RECONVERGENT B1 ;  /* 0x0000000000017941 */ /* 0x000fea0003800200 */
.L_x_11:
[----:B------:R-:W-:Y:S01]  /*0e10*/  FMUL.RZ R20, R16, 0.15915493667125701904 ;  /* 0x3e22f98310147820 */ /* 0x000fe2000040c000 */
[----:B------:R-:W-:Y:S01]  /*0e20*/  IMAD.MOV.U32 R16, RZ, RZ, R9 ;  /* 0x000000ffff107224 */ /* 0x000fe200078e0009 */
[----:B------:R-:W-:Y:S02]  /*0e30*/  MOV R6, R8 ;  /* 0x0000000800067202 */ /* 0x000fe40000000f00 */
[----:B------:R-:W0:Y:S01]  /*0e40*/  MUFU.SIN R5, R20 ;  /* 0x0000001400057308 */ /* 0x000e220000000400 */
[----:B------:R-:W-:-:S07]  /*0e50*/  MOV R8, R17 ;  /* 0x0000001100087202 */ /* 0x000fce0000000f00 */
[----:B------:R-:W1:Y:S01]  /*0e60*/  MUFU.COS R21, R20 ;  /* 0x0000001400157308 */ /* 0x000e620000000000 */
[-C--:B0-----:R-:W-:Y:S01]  /*0e70*/  FMUL R18, R5, R0.reuse ;  /* 0x0000000005127220 */ /* 0x081fe20000400000 */
[----:B------:R-:W-:Y:S02]  /*0e80*/  IMAD.MOV.U32 R5, RZ, RZ, R7 ;  /* 0x000000ffff057224 */ /* 0x000fe400078e0007 */
[----:B------:R-:W-:Y:S02]  /*0e90*/  IMAD.MOV.U32 R7, RZ, RZ, R9 ;  /* 0x000000ffff077224 */ /* 0x000fe400078e0009 */
[----:B------:R-:W-:Y:S02]  /*0ea0*/  IMAD.MOV.U32 R9, RZ, RZ, R19 ;  /* 0x000000ffff097224 */ /* 0x000fe400078e0013 */
[----:B-1----:R-:W-:-:S07]  /*0eb0*/  FMUL R0, R21, R0 ;  /* 0x0000000015007220 */ /* 0x002fce0000400000 */
.L_x_10:
[----:B------:R-:W-:Y:S05]  /*0ec0*/  BSYNC.RECONVERGENT B0 ;  /* 0x0000000000007941 */ /* 0x000fea0003800200 */
.L_x_9:
[----:B------:R-:W0:Y:S01]  /*0ed0*/  F2F.F64.F32 R20, R18 ;  /* 0x0000001200147310 */ /* 0x000e220000201800 */
[----:B------:R-:W-:Y:S01]  /*0ee0*/  ISETP.NE.AND P0, PT, R10, 0x1, PT ;  /* 0x000000010a00780c */ /* 0x000fe20003f05270 */
[----:B------:R-:W-:Y:S01]  /*0ef0*/  BSSY.RECONVERGENT B0, `(.L_x_14) ;  /* 0x000004d000007945 */ /* 0x000fe20003800200 */
[----:B------:R-:W-:Y:S01]  /*0f00*/  IMAD.MOV.U32 R10, RZ, RZ, RZ ;  /* 0x000000ffff0a7224 */ /* 0x000fe200078e00ff */
[----:B0-----:R-:W-:-:S08]  /*0f10*/  DFMA R20, R2, R20, R14 ;  /* 0x000000140214722b */ /* 0x001fd0000000000e */
[----:B------:R-:W-:Y:S01]  /*0f20*/  DADD R12, R20, R12 ;  /* 0x00000000140c7229 */ /* 0x000fe2000000000c */
[----:B------:R-:W-:Y:S01]  /*0f30*/  IMAD.MOV.U32 R20, RZ, RZ, R0 ;  /* 0x000000ffff147224 */ /* 0x000fe200078e0000 */
[----:B------:R-:W-:Y:S09]  /*0f40*/  @P0 BRA `(.L_x_15) ;  /* 0x00000004001c0947 */ /* 0x000ff20003800000 */
[----:B------:R-:W-:Y:S01]  /*0f50*/  SHF.R.U32.HI R0, RZ, 0x2, R5 ;  /* 0x00000002ff007819 */ /* 0x000fe20000011605 */
[----:B------:R-:W-:Y:S01]  /*0f60*/  BSSY.RECONVERGENT B1, `(.L_x_16) ;  /* 0x000003c000017945 */ /* 0x000fe20003800200 */
[----:B------:R-:W-:Y:S02]  /*0f70*/  MOV R10, 0x3e055027 ;  /* 0x3e055027000a7802 */ /* 0x000fe40000000f00 */
[----:B------:R-:W-:Y:S01]  /*0f80*/  LOP3.LUT R5, R0, R5, RZ, 0x3c, !PT ;  /* 0x0000000500057212 */ /* 0x000fe200078e3cff */
[----:B------:R-:W-:-:S03]  /*0f90*/  IMAD.SHL.U32 R0, R19, 0x10, RZ ;  /* 0x0000001013007824 */ /* 0x000fc600078e00ff */
[----:B------:R-:W-:-:S04]  /*0fa0*/  SHF.L.U32 R7, R5, 0x1, RZ ;  /* 0x0000000105077819 */ /* 0x000fc800000006ff */
[----:B------:R-:W-:-:S04]  /*0fb0*/  LOP3.LUT R0, R19, R0, R7, 0x96, !PT ;  /* 0x0000000013007212 */ /* 0x000fc800078e9607 */
[----:B------:R-:W-:Y:S01]  /*0fc0*/  LOP3.LUT R8, R0, R5, RZ, 0x3c, !PT ;  /* 0x0000000500087212 */ /* 0x000fe200078e3cff */
[----:B------:R-:W-:-:S03]  /*0fd0*/  IMAD.MOV.U32 R5, RZ, RZ, 0x2f800000 ;  /* 0x2f800000ff057424 */ /* 0x000fc600078e00ff */
[C---:B------:R-:W-:Y:S02]  /*0fe0*/  IADD3 R0, PT, PT, R4.reuse, 0x587c5, R8 ;  /* 0x000587c504007810 */ /* 0x040fe40007ffe008 */
[----:B------:R-:W-:Y:S02]  /*0ff0*/  IADD3 R4, PT, PT, R4, 0xb0f8a, RZ ;  /* 0x000b0f8a04047810 */ /* 0x000fe40007ffe0ff */
[----:B------:R-:W-:-:S05]  /*1000*/  I2FP.F32.U32 R0, R0 ;  /* 0x0000000000007245 */ /* 0x000fca0000201000 */
[----:B------:R-:W-:-:S05]  /*1010*/  FFMA R0, R0, R5, 1.1641532182693481445e-10 ;  /* 0x2f00000000007423 */ /* 0x000fca0000000005 */
[----:B------:R-:W-:-:S13]  /*1020*/  FSETP.GEU.AND P0, PT, R0, 1.175494350822287508e-38, PT ;  /* 0x008000000000780b */ /* 0x000fda0003f0e000 */
[----:B------:R-:W-:-:S04]  /*1030*/  @!P0 FMUL R0, R0, 8388608 ;  /* 0x4b00000000008820 */ /* 0x000fc80000400000 */
[----:B------:R-:W-:-:S05]  /*1040*/  VIADD R5, R0, 0xc0d55555 ;  /* 0xc0d5555500057836 */ /* 0x000fca0000000000 */
[----:B------:R-:W-:-:S05]  /*1050*/  LOP3.LUT R7, R5, 0xff800000, RZ, 0xc0, !PT ;  /* 0xff80000005077812 */ /* 0x000fca00078ec0ff */
[----:B------:R-:W-:-:S04]  /*1060*/  IMAD.IADD R5, R0, 0x1, -R7 ;  /* 0x0000000100057824 */ /* 0x000fc800078e0a07 */
[----:B------:R-:W-:Y:S01]  /*1070*/  FADD R9, R5, -1 ;  /* 0xbf80000005097421 */ /* 0x000fe20000000000 */
[----:B------:R-:W-:Y:S02]  /*1080*/  FSEL R5, RZ, -23, P0 ;  /* 0xc1b80000ff057808 */ /* 0x000fe40000000000 */
[----:B------:R-:W-:Y:S01]  /*1090*/  ISETP.GT.U32.AND P0, PT, R0, 0x7f7fffff, PT ;  /* 0x7f7fffff0000780c */ /* 0x000fe20003f04070 */
[----:B------:R-:W-:-:S04]  /*10a0*/  FFMA R10, R9, -R10, 0.14084610342979431152 ;  /* 0x3e1039f6090a7423 */ /* 0x000fc8000000080a */
[----:B------:R-:W-:-:S04]  /*10b0*/  FFMA R10, R9, R10, -0.12148627638816833496 ;  /* 0xbdf8cdcc090a7423 */ /* 0x000fc8000000000a */
[----:B------:R-:W-:-:S04]  /*10c0*/  FFMA R10, R9, R10, 0.13980610668659210205 ;  /* 0x3e0f2955090a7423 */ /* 0x000fc8000000000a */
[----:B------:R-:W-:-:S04]  /*10d0*/  FFMA R10, R9, R10, -0.16684235632419586182 ;  /* 0xbe2ad8b9090a7423 */ /* 0x000fc8000000000a */
[----:B------:R-:W-:-:S04]  /*10e0*/  FFMA R10, R9, R10, 0.20012299716472625732 ;  /* 0x3e4ced0b090a7423 */ /* 0x000fc8000000000a */
[----:B------:R-:W-:-:S04]  /*10f0*/  FFMA R10, R9, R10, -0.24999669194221496582 ;  /* 0xbe7fff22090a7423 */ /* 0x000fc8000000000a */
[----:B------:R-:W-:-:S04]  /*1100*/  FFMA R10, R9, R10, 0.33333182334899902344 ;  /* 0x3eaaaa78090a7423 */ /* 0x000fc8000000000a */
[C---:B------:R-:W-:Y:S01]  /*1110*/  FFMA R18, R9.reuse, R10, -0.5 ;  /* 0xbf00000009127423 */ /* 0x040fe2000000000a */
[----:B------:R-:W-:Y:S02]  /*1120*/  I2FP.F32.S32 R10, R7 ;  /* 0x00000007000a7245 */ /* 0x000fe40000201400 */
[----:B------:R-:W-:Y:S01]  /*1130*/  SHF.R.U32.HI R7, RZ, 0x2, R6 ;  /* 0x00000002ff077819 */ /* 0x000fe20000011606 */
[----:B------:R-:W-:Y:S02]  /*1140*/  FMUL R18, R9, R18 ;  /* 0x0000001209127220 */ /* 0x000fe40000400000 */
[----:B------:R-:W-:Y:S01]  /*1150*/  FFMA R5, R10, 1.1920928955078125e-07, R5 ;  /* 0x340000000a057823 */ /* 0x000fe20000000005 */
[----:B------:R-:W-:Y:S01]  /*1160*/  LOP3.LUT R6, R7, R6, RZ, 0x3c, !PT ;  /* 0x0000000607067212 */ /* 0x000fe200078e3cff */
[----:B------:R-:W-:Y:S01]  /*1170*/  FFMA R18, R9, R18, R9 ;  /* 0x0000001209127223 */ /* 0x000fe20000000009 */
[----:B------:R-:W-:-:S03]  /*1180*/  IMAD.MOV.U32 R9, RZ, RZ, 0x7f800000 ;  /* 0x7f800000ff097424 */ /* 0x000fc600078e00ff */
[----:B------:R-:W-:Y:S01]  /*1190*/  FFMA R18, R5, 0.69314718246459960938, R18 ;  /* 0x3f31721805127823 */ /* 0x000fe20000000012 */
[----:B------:R-:W-:Y:S01]  /*11a0*/  @P0 FFMA R18, R0, R9, +INF ;  /* 0x7f80000000120423 */ /* 0x000fe20000000009 */
[----:B------:R-:W-:Y:S01]  /*11b0*/  IMAD.SHL.U32 R7, R6, 0x2, RZ ;  /* 0x0000000206077824 */ /* 0x000fe200078e00ff */
[----:B------:R-:W-:Y:S01]  /*11c0*/  FSETP.NEU.AND P0, PT, R0, RZ, PT ;  /* 0x000000ff0000720b */ /* 0x000fe20003f0d000 */
[----:B------:R-:W-:Y:S02]  /*11d0*/  IMAD.SHL.U32 R5, R8, 0x10, RZ ;  /* 0x0000001008057824 */ /* 0x000fe400078e00ff */
[----:B------:R-:W-:-:S03]  /*11e0*/  FMUL R18, R18, -2 ;  /* 0xc000000012127820 */ /* 0x000fc60000400000 */
[----:B------:R-:W-:Y:S02]  /*11f0*/  LOP3.LUT R5, R6, R7, R5, 0x96, !PT ;  /* 0x0000000706057212 */ /* 0x000fe400078e9605 */
[----:B------:R-:W-:Y:S02]  /*1200*/  FSEL R21, R18, +INF , P0 ;  /* 0x7f80000012157808 */ /* 0x000fe40000000000 */
[----:B------:R-:W-:Y:S02]  /*1210*/  LOP3.LUT R9, R5, R8, RZ, 0x3c, !PT ;  /* 0x0000000805097212 */ /* 0x000fe400078e3cff */
[----:B------:R0:W1:Y:S01]  /*1220*/  MUFU.RSQ R6, R21 ;  /* 0x0000001500067308 */ /* 0x0000620000001400 */
[----:B------:R-:W-:Y:S01]  /*1230*/  VIADD R5, R21, 0xf3000000 ;  /* 0xf300000015057836 */ /* 0x000fe20000000000 */
[----:B------:R-:W-:Y:S01]  /*1240*/  MOV R7, 0x30c90fdb ;  /* 0x30c90fdb00077802 */ /* 0x000fe20000000f00 */
[----:B------:R-:W-:-:S03]  /*1250*/  IMAD.IADD R0, R4, 0x1, R9 ;  /* 0x0000000104007824 */ /* 0x000fc600078e0209 */
[----:B------:R-:W-:Y:S02]  /*1260*/  ISETP.GT.U32.AND P0, PT, R5, 0x727fffff, PT ;  /* 0x727fffff0500780c */ /* 0x000fe40003f04070 */
[----:B------:R-:W-:-:S05]  /*1270*/  I2FP.F32.U32 R0, R0 ;  /* 0x0000000000007245 */ /* 0x000fca0000201000 */
[----:B------:R-:W-:-:S06]  /*1280*/  FFMA R7, R0, R7, 7.314590599882819788e-10 ;  /* 0x30490fdb00077423 */ /* 0x000fcc0000000007 */
[----:B01----:R-:W-:Y:S05]  /*1290*/  @!P0 BRA `(.L_x_17) ;  /* 0x0000000000108947 */ /* 0x003fea0003800000 */
[----:B------:R-:W-:Y:S01]  /*12a0*/  IMAD.MOV.U32 R0, RZ, RZ, R21 ;  /* 0x000000ffff007224 */ /* 0x000fe200078e0015 */
[----:B------:R-:W-:-:S07]  /*12b0*/  MOV R22, 0x12d0 ;  /* 0x000012d000167802 */ /* 0x000fce0000000f00 */
[----:B------:R-:W-:Y:S05]  /*12c0*/  CALL.REL.NOINC `($__internal_2_$__cuda_sm20_sqrt_rn_f32_slowpath) ;  /* 0x0000001400787944 */ /* 0x000fea0003c00000 */
[----:B------:R-:W-:Y:S05]  /*12d0*/  BRA `(.L_x_18) ;  /* 0x0000000000107947 */ /* 0x000fea0003800000 */
.L_x_17:
[----:B------:R-:W-:Y:S01]  /*12e0*/  FMUL.FTZ R0, R21, R6 ;  /* 0x0000000615007220 */ /* 0x000fe20000410000 */
[----:B------:R-:W-:-:S03]  /*12f0*/  FMUL.FTZ R6, R6, 0.5 ;  /* 0x3f00000006067820 */ /* 0x000fc60000410000 */
[----:B------:R-:W-:-:S04]  /*1300*/  FFMA R5, -R0, R0, R21 ;  /* 0x0000000000057223 */ /* 0x000fc80000000115 */
[----:B------:R-:W-:-:S07]  /*1310*/  FFMA R0, R5, R6, R0 ;  /* 0x0000000605007223 */ /* 0x000fce0000000000 */
.L_x_18:
[----:B------:R-:W-:Y:S05]  /*1320*/  BSYNC.RECONVERGENT B1 ;  /* 0x0000000000017941 */ /* 0x000fea0003800200 */
.L_x_16:
[----:B------:R-:W-:Y:S01]  /*1330*/  FMUL.RZ R18, R7, 0.15915493667125701904 ;  /* 0x3e22f98307127820 */ /* 0x000fe2000040c000 */
[----:B------:R-:W-:Y:S02]  /*1340*/  IMAD.MOV.U32 R10, RZ, RZ, 0x1 ;  /* 0x00000001ff0a7424 */ /* 0x000fe400078e00ff */
[----:B------:R-:W-:Y:S01]  /*1350*/  IMAD.MOV.U32 R6, RZ, RZ, R17 ;  /* 0x000000ffff067224 */ /* 0x000fe200078e0011 */
[----:B------:R-:W0:Y:S08]  /*1360*/  MUFU.SIN R5, R18 ;  /* 0x0000001200057308 */ /* 0x000e300000000400 */
[----:B------:R-:W1:Y:S01]  /*1370*/  MUFU.COS R7, R18 ;  /* 0x0000001200077308 */ /* 0x000e620000000000 */
[----:B0-----:R-:W-:Y:S01]  /*1380*/  FMUL R20, R5, R0 ;  /* 0x0000000005147220 */ /* 0x001fe20000400000 */
[----:B------:R-:W-:-:S02]  /*1390*/  IMAD.MOV.U32 R5, RZ, RZ, R16 ;  /* 0x000000ffff057224 */ /* 0x000fc400078e0010 */
[----:B-1----:R-:W-:Y:S01]  /*13a0*/  FMUL R0, R7, R0 ;  /* 0x0000000007007220 */ /* 0x002fe20000400000 */
[----:B------:R-:W-:-:S07]  /*13b0*/  MOV R7, R19 ;  /* 0x0000001300077202 */ /* 0x000fce0000000f00 */
.L_x_15:
[----:B------:R-:W-:Y:S05]  /*13c0*/  BSYNC.RECONVERGENT B0 ;  /* 0x0000000000007941 */ /* 0x000fea0003800200 */
.L_x_14:
[----:B------:R-:W0:Y:S02]  /*13d0*/  F2F.F64.F32 R16, R20 ;  /* 0x0000001400107310 */ /* 0x000e240000201800 */
[----:B0-----:R-:W-:-:S08]  /*13e0*/  DFMA R16, R2, R16, R14 ;  /* 0x000000100210722b */ /* 0x001fd0000000000e */
[----:B------:R-:W-:Y:S01]  /*13f0*/  DADD R12, R12, R16 ;  /* 0x000000000c0c7229 */ /* 0x000fe20000000010 */
[----:B------:R-:W-:Y:S10]  /*1400*/  BRA.U UP0, `(.L_x_19) ;  /* 0xfffffff500647547 */ /* 0x000ff4000b83ffff */
.L_x_8:
[----:B------:R-:W0:Y:S02]  /*1410*/  LDCU UR4, c[0x0][0x3cc] ;  /* 0x00007980ff0477ac */ /* 0x000e240008000800 */
[----:B0-----:R-:W-:-:S04]  /*1420*/  ULOP3.LUT UR4, UR4, 0x1, URZ, 0xc0, !UPT ;  /* 0x0000000104047892 */ /* 0x001fc8000f8ec0ff */
[----:B------:R-:W-:-:S09]  /*1430*/  UISETP.NE.U32.AND UP0, UPT, UR4, 0x1, UPT ;  /* 0x000000010400788c */ /* 0x000fd2000bf05070 */
[----:B------:R-:W-:Y:S05]  /*1440*/  BRA.U UP0, `(.L_x_7) ;  /* 0x00000005001c7547 */ /* 0x000fea000b800000 */
[----:B-----5:R-:W-:Y:S01]  /*1450*/  ISETP.NE.AND P0, PT, R10, 0x1, PT ;  /* 0x000000010a00780c */ /* 0x020fe20003f05270 */
[----:B------:R-:W-:-:S12]  /*1460*/  BSSY.RECONVERGENT B0, `(.L_x_20) ;  /* 0x0000042000007945 */ /* 0x000fd80003800200 */
[----:B------:R-:W-:Y:S05]  /*1470*/  @!P0 BRA `(.L_x_21) ;  /* 0x0000000400008947 */ /* 0x000fea0003800000 */
[----:B------:R-:W-:Y:S01]  /*1480*/  SHF.R.U32.HI R0, RZ, 0x2, R5 ;  /* 0x00000002ff007819 */ /* 0x000fe20000011605 */
[----:B------:R-:W-:Y:S01]  /*1490*/  IMAD.MOV.U32 R7, RZ, RZ, 0x2f800000 ;  /* 0x2f800000ff077424 */ /* 0x000fe200078e00ff */
[----:B------:R-:W-:Y:S01]  /*14a0*/  SHF.L.U32 R8, R9, 0x4, RZ ;  /* 0x0000000409087819 */ /* 0x000fe200000006ff */
[----:B------:R-:W-:Y:S01]  /*14b0*/  IMAD.MOV.U32 R10, RZ, RZ, 0x3e055027 ;  /* 0x3e055027ff0a7424 */ /* 0x000fe200078e00ff */
[----:B------:R-:W-:Y:S01]  /*14c0*/  LOP3.LUT R0, R0, R5, RZ, 0x3c, !PT ;  /* 0x0000000500007212 */ /* 0x000fe200078e3cff */
[----:B------:R-:W-:Y:S01]  /*14d0*/  BSSY.RECONVERGENT B1, `(.L_x_22) ;  /* 0x0000037000017945 */ /* 0x000fe20003800200 */
[----:B------:R-:W-:-:S03]  /*14e0*/  MOV R17, 0x7f800000 ;  /* 0x7f80000000117802 */ /* 0x000fc60000000f00 */
[----:B------:R-:W-:-:S05]  /*14f0*/  IMAD.SHL.U32 R5, R0, 0x2, RZ ;  /* 0x0000000200057824 */ /* 0x000fca00078e00ff */
[----:B------:R-:W-:-:S04]  /*1500*/  LOP3.LUT R5, R9, R8, R5, 0x96, !PT ;  /* 0x0000000809057212 */ /* 0x000fc800078e9605 */
[----:B------:R-:W-:-:S04]  /*1510*/  LOP3.LUT R5, R5, R0, RZ, 0x3c, !PT ;  /* 0x0000000005057212 */ /* 0x000fc800078e3cff */
[----:B------:R-:W-:-:S04]  /*1520*/  IADD3 R0, PT, PT, R4, 0x587c5, R5 ;  /* 0x000587c504007810 */ /* 0x000fc80007ffe005 */
[----:B------:R-:W-:-:S05]  /*1530*/  I2FP.F32.U32 R0, R0 ;  /* 0x0000000000007245 */ /* 0x000fca0000201000 */
[----:B------:R-:W-:-:S05]  /*1540*/  FFMA R8, R0, R7, 1.1641532182693481445e-10 ;  /* 0x2f00000000087423 */ /* 0x000fca0000000007 */
[----:B------:R-:W-:-:S13]  /*1550*/  FSETP.GEU.AND P0, PT, R8, 1.175494350822287508e-38, PT ;  /* 0x008000000800780b */ /* 0x000fda0003f0e000 */
[----:B------:R-:W-:-:S05]  /*1560*/  @!P0 FMUL R8, R8, 8388608 ;  /* 0x4b00000008088820 */ /* 0x000fca0000400000 */
[----:B------:R-:W-:-:S04]  /*1570*/  IADD3 R0, PT, PT, R8, -0x3f2aaaab, RZ ;  /* 0xc0d5555508007810 */ /* 0x000fc80007ffe0ff */
[----:B------:R-:W-:-:S05]  /*1580*/  LOP3.LUT R7, R0, 0xff800000, RZ, 0xc0, !PT ;  /* 0xff80000000077812 */ /* 0x000fca00078ec0ff */
[----:B------:R-:W-:Y:S01]  /*1590*/  IMAD.IADD R0, R8, 0x1, -R7 ;  /* 0x0000000108007824 */ /* 0x000fe200078e0a07 */
[----:B------:R-:W-:-:S03]  /*15a0*/  I2FP.F32.S32 R7, R7 ;  /* 0x0000000700077245 */ /* 0x000fc60000201400 */
        /* <DEDUP_REMOVED lines=17> */
[----:B------:R-:W-:-:S03]  /*16c0*/  IMAD.SHL.U32 R0, R5, 0x10, RZ ;  /* 0x0000001005007824 */ /* 0x000fc600078e00ff */
[C---:B------:R-:W-:Y:S01]  /*16d0*/  @P0 FFMA R9, R8.reuse, R17, +INF ;  /* 0x7f80000008090423 */ /* 0x040fe20000000011 */
[----:B------:R-:W-:Y:S01]  /*16e0*/  IMAD.SHL.U32 R6, R7, 0x2, RZ ;  /* 0x0000000207067824 */ /* 0x000fe200078e00ff */
[----:B------:R-:W-:Y:S02]  /*16f0*/  FSETP.NEU.AND P0, PT, R8, RZ, PT ;  /* 0x000000ff0800720b */ /* 0x000fe40003f0d000 */
[----:B------:R-:W-:Y:S02]  /*1700*/  FMUL R9, R9, -2 ;  /* 0xc000000009097820 */ /* 0x000fe40000400000 */
[----:B------:R-:W-:-:S03]  /*1710*/  LOP3.LUT R0, R7, R6, R0, 0x96, !PT ;  /* 0x0000000607007212 */ /* 0x000fc600078e9600 */
[----:B------:R-:W-:Y:S02]  /*1720*/  FSEL R9, R9, +INF , P0 ;  /* 0x7f80000009097808 */ /* 0x000fe40000000000 */
[----:B------:R-:W-:Y:S02]  /*1730*/  LOP3.LUT R5, R0, R5, RZ, 0x3c, !PT ;  /* 0x0000000500057212 */ /* 0x000fe400078e3cff */
[----:B------:R-:W-:Y:S01]  /*1740*/  IADD3 R0, PT, PT, R9, -0xd000000, RZ ;  /* 0xf300000009007810 */ /* 0x000fe20007ffe0ff */
[----:B------:R0:W1:Y:S01]  /*1750*/  MUFU.RSQ R6, R9 ;  /* 0x0000000900067308 */ /* 0x0000620000001400 */
[----:B------:R-:W-:Y:S02]  /*1760*/  IADD3 R5, PT, PT, R4, 0xb0f8a, R5 ;  /* 0x000b0f8a04057810 */ /* 0x000fe40007ffe005 */
[----:B------:R-:W-:Y:S01]  /*1770*/  ISETP.GT.U32.AND P0, PT, R0, 0x727fffff, PT ;  /* 0x727fffff0000780c */ /* 0x000fe20003f04070 */
[----:B------:R-:W-:Y:S01]  /*1780*/  IMAD.MOV.U32 R0, RZ, RZ, 0x30c90fdb ;  /* 0x30c90fdbff007424 */ /* 0x000fe200078e00ff */
[----:B------:R-:W-:-:S05]  /*1790*/  I2FP.F32.U32 R5, R5 ;  /* 0x0000000500057245 */ /* 0x000fca0000201000 */
[----:B------:R-:W-:-:S06]  /*17a0*/  FFMA R7, R5, R0, 7.314590599882819788e-10 ;  /* 0x30490fdb05077423 */ /* 0x000fcc0000000000 */
[----:B0-----:R-:W-:Y:S05]  /*17b0*/  @!P0 BRA `(.L_x_23) ;  /* 0x0000000000108947 */ /* 0x001fea0003800000 */
[----:B------:R-:W-:Y:S01]  /*17c0*/  IMAD.MOV.U32 R0, RZ, RZ, R9 ;  /* 0x000000ffff007224 */ /* 0x000fe200078e0009 */
[----:B------:R-:W-:-:S07]  /*17d0*/  MOV R22, 0x17f0 ;  /* 0x000017f000167802 */ /* 0x000fce0000000f00 */
[----:B-1----:R-:W-:Y:S05]  /*17e0*/  CALL.REL.NOINC `($__internal_2_$__cuda_sm20_sqrt_rn_f32_slowpath) ;  /* 0x0000001000307944 */ /* 0x002fea0003c00000 */
[----:B------:R-:W-:Y:S05]  /*17f0*/  BRA `(.L_x_24) ;  /* 0x0000000000107947 */ /* 0x000fea0003800000 */
.L_x_23:
[----:B-1----:R-:W-:Y:S01]  /*1800*/  FMUL.FTZ R0, R9, R6 ;  /* 0x0000000609007220 */ /* 0x002fe20000410000 */
[----:B------:R-:W-:-:S03]  /*1810*/  FMUL.FTZ R4, R6, 0.5 ;  /* 0x3f00000006047820 */ /* 0x000fc60000410000 */
[----:B------:R-:W-:-:S04]  /*1820*/  FFMA R5, -R0, R0, R9 ;  /* 0x0000000000057223 */ /* 0x000fc80000000109 */
[----:B------:R-:W-:-:S07]  /*1830*/  FFMA R0, R5, R4, R0 ;  /* 0x0000000405007223 */ /* 0x000fce0000000000 */
.L_x_24:
[----:B------:R-:W-:Y:S05]  /*1840*/  BSYNC.RECONVERGENT B1 ;  /* 0x0000000000017941 */ /* 0x000fea0003800200 */
.L_x_22:
[----:B------:R-:W-:-:S06]  /*1850*/  FMUL.RZ R5, R7, 0.15915493667125701904 ;  /* 0x3e22f98307057820 */ /* 0x000fcc000040c000 */
[----:B------:R-:W0:Y:S02]  /*1860*/  MUFU.SIN R5, R5 ;  /* 0x0000000500057308 */ /* 0x000e240000000400 */
[----:B0-----:R-:W-:-:S07]  /*1870*/  FMUL R0, R5, R0 ;  /* 0x0000000005007220 */ /* 0x001fce0000400000 */
.L_x_21:
[----:B------:R-:W-:Y:S05]  /*1880*/  BSYNC.RECONVERGENT B0 ;  /* 0x0000000000007941 */ /* 0x000fea0003800200 */
.L_x_20:
[----:B------:R-:W0:Y:S02]  /*1890*/  F2F.F64.F32 R4, R0 ;  /* 0x0000000000047310 */ /* 0x000e240000201800 */
[----:B0-----:R-:W-:-:S08]  /*18a0*/  DFMA R4, R2, R4, R14 ;  /* 0x000000040204722b */ /* 0x001fd0000000000e */
[----:B------:R-:W-:-:S11]  /*18b0*/  DADD R12, R12, R4 ;  /* 0x000000000c0c7229 */ /* 0x000fd60000000004 */
.L_x_7:
[----:B------:R-:W-:Y:S01]  /*18c0*/  MOV R18, 0x652b82fe ;  /* 0x652b82fe00127802 */ /* 0x000fe20000000f00 */
[----:B------:R-:W-:Y:S01]  /*18d0*/  IMAD.MOV.U32 R19, RZ, RZ, 0x3ff71547 ;  /* 0x3ff71547ff137424 */ /* 0x000fe200078e00ff */
[----:B------:R-:W-:Y:S01]  /*18e0*/  UMOV UR26, 0xfefa39ef ;  /* 0xfefa39ef001a7882 */ /* 0x000fe20000000000 */
[----:B------:R-:W-:Y:S01]  /*18f0*/  UMOV UR27, 0x3fe62e42 ;  /* 0x3fe62e42001b7882 */ /* 0x000fe20000000000 */
[----:B-----5:R-:W0:Y:S01]  /*1900*/  LDC.64 R8, c[0x0][0x390] ;  /* 0x0000e400ff087b82 */ /* 0x020e220000000a00 */
[----:B------:R-:W-:Y:S01]  /*1910*/  UMOV UR4, 0x3b39803f ;  /* 0x3b39803f00047882 */ /* 0x000fe20000000000 */
[----:B------:R-:W-:Y:S01]  /*1920*/  UMOV UR5, 0x3c7abc9e ;  /* 0x3c7abc9e00057882 */ /* 0x000fe20000000000 */
[----:B------:R-:W-:Y:S01]  /*1930*/  DFMA R2, R12, R18, 6.75539944105574400000e+15 ;  /* 0x433800000c02742b */ /* 0x000fe20000000012 */
[----:B------:R-:W-:Y:S01]  /*1940*/  IMAD.MOV.U32 R16, RZ, RZ, -0x35dec16 ;  /* 0xfca213eaff107424 */ /* 0x000fe200078e00ff */
[----:B------:R-:W-:Y:S01]  /*1950*/  MOV R17, 0x3e928af3 ;  /* 0x3e928af300117802 */ /* 0x000fe20000000f00 */
[----:B------:R-:W-:Y:S01]  /*1960*/  UMOV UR8, 0x69ce2bdf ;  /* 0x69ce2bdf00087882 */ /* 0x000fe20000000000 */
[----:B------:R-:W-:Y:S01]  /*1970*/  UMOV UR9, 0x3e5ade15 ;  /* 0x3e5ade1500097882 */ /* 0x000fe20000000000 */
[----:B------:R-:W0:Y:S01]  /*1980*/  LDC.64 R20, c[0x0][0x398] ;  /* 0x0000e600ff147b82 */ /* 0x000e220000000a00 */
[----:B------:R-:W-:Y:S01]  /*1990*/  UMOV UR10, 0x62401315 ;  /* 0x62401315000a7882 */ /* 0x000fe20000000000 */
[----:B------:R-:W-:Y:S01]  /*19a0*/  UMOV UR11, 0x3ec71dee ;  /* 0x3ec71dee000b7882 */ /* 0x000fe20000000000 */
[----:B------:R-:W-:Y:S01]  /*19b0*/  DADD R14, R2, -6.75539944105574400000e+15 ;  /* 0xc3380000020e7429 */ /* 0x000fe20000000000 */
[----:B------:R-:W-:Y:S01]  /*19c0*/  UMOV UR12, 0x7c89eb71 ;  /* 0x7c89eb71000c7882 */ /* 0x000fe20000000000 */
[----:B------:R-:W-:Y:S01]  /*19d0*/  UMOV UR13, 0x3efa0199 ;  /* 0x3efa0199000d7882 */ /* 0x000fe20000000000 */
[----:B------:R-:W-:Y:S01]  /*19e0*/  UMOV UR14, 0x14761f65 ;  /* 0x14761f65000e7882 */ /* 0x000fe20000000000 */
[----:B------:R-:W-:Y:S01]  /*19f0*/  UMOV UR15, 0x3f2a01a0 ;  /* 0x3f2a01a0000f7882 */ /* 0x000fe20000000000 */
[----:B------:R-:W-:Y:S01]  /*1a00*/  UMOV UR16, 0x1852b7af ;  /* 0x1852b7af00107882 */ /* 0x000fe20000000000 */
[----:B------:R-:W-:Y:S01]  /*1a10*/  UMOV UR17, 0x3f56c16c ;  /* 0x3f56c16c00117882 */ /* 0x000fe20000000000 */
[----:B------:R-:W-:Y:S01]  /*1a20*/  UMOV UR18, 0x11122322 ;  /* 0x1112232200127882 */ /* 0x000fe20000000000 */
[C---:B------:R-:W-:Y:S01]  /*1a30*/  DFMA R4, R14.reuse, -UR26, R12 ;  /* 0x8000001a0e047c2b */ /* 0x040fe2000800000c */
[----:B------:R-:W-:Y:S01]  /*1a40*/  UMOV UR19, 0x3f811111 ;  /* 0x3f81111100137882 */ /* 0x000fe20000000000 */
[----:B------:R-:W-:Y:S01]  /*1a50*/  UMOV UR20, 0x555502a1 ;  /* 0x555502a100147882 */ /* 0x000fe20000000000 */
[----:B------:R-:W-:Y:S01]  /*1a60*/  UMOV UR21, 0x3fa55555 ;  /* 0x3fa5555500157882 */ /* 0x000fe20000000000 */
[----:B------:R-:W-:Y:S01]  /*1a70*/  UMOV UR22, 0x55555511 ;  /* 0x5555551100167882 */ /* 0x000fe20000000000 */
[----:B------:R-:W-:Y:S01]  /*1a80*/  UMOV UR23, 0x3fc55555 ;  /* 0x3fc5555500177882 */ /* 0x000fe20000000000 */
[----:B------:R-:W-:Y:S01]  /*1a90*/  UMOV UR24, 0xb ;  /* 0x0000000b00187882 */ /* 0x000fe20000000000 */
[----:B------:R-:W-:Y:S01]  /*1aa0*/  UMOV UR25, 0x3fe00000 ;  /* 0x3fe0000000197882 */ /* 0x000fe20000000000 */
[----:B------:R-:W-:Y:S01]  /*1ab0*/  DFMA R14, R14, -UR4, R4 ;  /* 0x800000040e0e7c2b */ /* 0x000fe20008000004 */
[----:B------:R-:W-:Y:S01]  /*1ac0*/  FSETP.GEU.AND P0, PT, |R13|, 4.1917929649353027344, PT ;  /* 0x4086232b0d00780b */ /* 0x000fe20003f0e200 */
[----:B------:R-:W-:Y:S06]  /*1ad0*/  BSSY.RECONVERGENT B0, `(.L_x_25) ;  /* 0x0000027000007945 */ /* 0x000fec0003800200 */
[----:B------:R-:W-:-:S08]  /*1ae0*/  DFMA R4, R14, UR8, R16 ;  /* 0x000000080e047c2b */ /* 0x000fd00008000010 */
[----:B------:R-:W-:Y:S02]  /*1af0*/  DFMA R6, R14, R4, UR10 ;  /* 0x0000000a0e067e2b */ /* 0x000fe40008000004 */
[----:B0-----:R-:W-:-:S06]  /*1b00*/  DMUL R4, R8, -R20 ;  /* 0x8000001408047228 */ /* 0x001fcc0000000000 */
[----:B------:R-:W-:Y:S02]  /*1b10*/  DFMA R8, R14, R6, UR12 ;  /* 0x0000000c0e087e2b */ /* 0x000fe40008000006 */
[----:B------:R-:W-:-:S06]  /*1b20*/  DFMA R6, R4, R18, 6.75539944105574400000e+15 ;  /* 0x433800000406742b */ /* 0x000fcc0000000012 */
[----:B------:R-:W-:Y:S02]  /*1b30*/  DFMA R8, R14, R8, UR14 ;  /* 0x0000000e0e087e2b */ /* 0x000fe40008000008 */
[----:B------:R-:W-:-:S06]  /*1b40*/  DADD R20, R6, -6.75539944105574400000e+15 ;  /* 0xc338000006147429 */ /* 0x000fcc0000000000 */
[----:B------:R-:W-:Y:S02]  /*1b50*/  DFMA R8, R14, R8, UR16 ;  /* 0x000000100e087e2b */ /* 0x000fe40008000008 */
[----:B------:R-:W-:-:S06]  /*1b60*/  DFMA R22, R20, -UR26, R4 ;  /* 0x8000001a14167c2b */ /* 0x000fcc0008000004 */
[----:B------:R-:W-:Y:S02]  /*1b70*/  DFMA R18, R14, R8, UR18 ;  /* 0x000000120e127e2b */ /* 0x000fe40008000008 */
[----:B------:R-:W-:-:S06]  /*1b80*/  DFMA R8, R20, -UR4, R22 ;  /* 0x8000000414087c2b */ /* 0x000fcc0008000016 */
[----:B------:R-:W-:Y:S02]  /*1b90*/  DFMA R18, R14, R18, UR20 ;  /* 0x000000140e127e2b */ /* 0x000fe40008000012 */
[----:B------:R-:W-:-:S06]  /*1ba0*/  DFMA R16, R8, UR8, R16 ;  /* 0x0000000808107c2b */ /* 0x000fcc0008000010 */
[----:B------:R-:W-:Y:S02]  /*1bb0*/  DFMA R18, R14, R18, UR22 ;  /* 0x000000160e127e2b */ /* 0x000fe40008000012 */
[----:B------:R-:W-:-:S06]  /*1bc0*/  DFMA R16, R8, R16, UR10 ;  /* 0x0000000a08107e2b */ /* 0x000fcc0008000010 */
[----:B------:R-:W-:Y:S02]  /*1bd0*/  DFMA R18, R14, R18, UR24 ;  /* 0x000000180e127e2b */ /* 0x000fe40008000012 */
[----:B------:R-:W-:-:S06]  /*1be0*/  DFMA R16, R8, R16, UR12 ;  /* 0x0000000c08107e2b */ /* 0x000fcc0008000010 */
[----:B------:R-:W-:Y:S02]  /*1bf0*/  DFMA R18, R14, R18, 1 ;  /* 0x3ff000000e12742b */ /* 0x000fe40000000012 */
[----:B------:R-:W-:-:S06]  /*1c00*/  DFMA R16, R8, R16, UR14 ;  /* 0x0000000e08107e2b */ /* 0x000fcc0008000010 */
[----:B------:R-:W-:Y:S02]  /*1c10*/  DFMA R18, R14, R18, 1 ;  /* 0x3ff000000e12742b */ /* 0x000fe40000000012 */
[----:B------:R-:W-:-:S08]  /*1c20*/  DFMA R16, R8, R16, UR16 ;  /* 0x0000001008107e2b */ /* 0x000fd00008000010 */
[----:B------:R-:W-:Y:S01]  /*1c30*/  DFMA R16, R8, R16, UR18 ;  /* 0x0000001208107e2b */ /* 0x000fe20008000010 */
[----:B------:R-:W-:Y:S02]  /*1c40*/  IMAD R15, R2, 0x100000, R19 ;  /* 0x00100000020f7824 */ /* 0x000fe400078e0213 */
[----:B------:R-:W-:Y:S01]  /*1c50*/  IMAD.MOV.U32 R14, RZ, RZ, R18 ;  /* 0x000000ffff0e7224 */ /* 0x000fe200078e0012 */
[----:B------:R-:W-:Y:S07]  /*1c60*/  @!P0 BRA `(.L_x_26) ;  /* 0x0000000000348947 */ /* 0x000fee0003800000 */
[----:B------:R-:W-:Y:S01]  /*1c70*/  FSETP.GEU.AND P1, PT, |R13|, 4.2275390625, PT ;  /* 0x408748000d00780b */ /* 0x000fe20003f2e200 */
[C---:B------:R-:W-:Y:S02]  /*1c80*/  DADD R14, R12.reuse, +INF ;  /* 0x7ff000000c0e7429 */ /* 0x040fe40000000000 */
[----:B------:R-:W-:-:S08]  /*1c90*/  DSETP.GEU.AND P0, PT, R12, RZ, PT ;  /* 0x000000ff0c00722a */ /* 0x000fd00003f0e000 */
[----:B------:R-:W-:Y:S02]  /*1ca0*/  FSEL R14, R14, RZ, P0 ;  /* 0x000000ff0e0e7208 */ /* 0x000fe40000000000 */
[C---:B------:R-:W-:Y:S02]  /*1cb0*/  @!P1 LEA.HI R0, R2.reuse, R2, RZ, 0x1 ;  /* 0x0000000202009211 */ /* 0x040fe400078f08ff */
[----:B------:R-:W-:Y:S02]  /*1cc0*/  @!P1 MOV R12, RZ ;  /* 0x000000ff000c9202 */ /* 0x000fe40000000f00 */
[----:B------:R-:W-:Y:S02]  /*1cd0*/  @!P1 SHF.R.S32.HI R3, RZ, 0x1, R0 ;  /* 0x00000001ff039819 */ /* 0x000fe40000011400 */
[----:B------:R-:W-:Y:S02]  /*1ce0*/  FSEL R15, R15, RZ, P0 ;  /* 0x000000ff0f0f7208 */ /* 0x000fe40000000000 */
[----:B------:R-:W-:Y:S01]  /*1cf0*/  @!P1 IADD3 R2, PT, PT, R2, -R3, RZ ;  /* 0x8000000302029210 */ /* 0x000fe20007ffe0ff */
[----:B------:R-:W-:-:S03]  /*1d00*/  @!P1 IMAD R3, R3, 0x100000, R19 ;  /* 0x0010000003039824 */ /* 0x000fc600078e0213 */
[----:B------:R-:W-:Y:S01]  /*1d10*/  @!P1 LEA R13, R2, 0x3ff00000, 0x14 ;  /* 0x3ff00000020d9811 */ /* 0x000fe200078ea0ff */
[----:B------:R-:W-:-:S06]  /*1d20*/  @!P1 IMAD.MOV.U32 R2, RZ, RZ, R18 ;  /* 0x000000ffff029224 */ /* 0x000fcc00078e0012 */
[----:B------:R-:W-:-:S11]  /*1d30*/  @!P1 DMUL R14, R2, R12 ;  /* 0x0000000c020e9228 */ /* 0x000fd60000000000 */
.L_x_26:
[----:B------:R-:W-:Y:S05]  /*1d40*/  BSYNC.RECONVERGENT B0 ;  /* 0x0000000000007941 */ /* 0x000fea0003800200 */
.L_x_25:
[----:B------:R-:W0:Y:S01]  /*1d50*/  LDCU.64 UR8, c[0x0][0x388] ;  /* 0x00007100ff0877ac */ /* 0x000e220008000a00 */
[C---:B------:R-:W-:Y:S01]  /*1d60*/  DFMA R16, R8.reuse, R16, UR20 ;  /* 0x0000001408107e2b */ /* 0x040fe20008000010 */
[----:B------:R-:W-:Y:S01]  /*1d70*/  IMAD.MOV.U32 R0, RZ, RZ, RZ ;  /* 0x000000ffff007224 */ /* 0x000fe200078e00ff */
[----:B------:R-:W1:Y:S06]  /*1d80*/  LDCU UR4, c[0x0][0x3a8] ;  /* 0x00007500ff0477ac */ /* 0x000e6c0008000800 */
[----:B------:R-:W-:-:S08]  /*1d90*/  DFMA R16, R8, R16, UR22 ;  /* 0x0000001608107e2b */ /* 0x000fd00008000010 */
[----:B------:R-:W-:Y:S02]  /*1da0*/  DFMA R16, R8, R16, UR24 ;  /* 0x0000001808107e2b */ /* 0x000fe40008000010 */
[C---:B0-----:R-:W-:Y:S02]  /*1db0*/  DADD R2, R14.reuse, -UR8 ;  /* 0x800000080e027e29 */ /* 0x041fe40008000000 */
[----:B------:R-:W-:Y:S01]  /*1dc0*/  DADD R14, -R14, UR8 ;  /* 0x000000080e0e7e29 */ /* 0x000fe20008000100 */
[----:B-1----:R-:W-:-:S03]  /*1dd0*/  ISETP.NE.AND P0, PT, RZ, UR4, PT ;  /* 0x00000004ff007c0c */ /* 0x002fc6000bf05270 */
[----:B------:R-:W-:-:S06]  /*1de0*/  DFMA R16, R8, R16, 1 ;  /* 0x3ff000000810742b */ /* 0x000fcc0000000010 */
[----:B------:R-:W-:Y:S02]  /*1df0*/  FSEL R12, R2, R14, !P0 ;  /* 0x0000000e020c7208 */ /* 0x000fe40004000000 */
[----:B------:R-:W-:Y:S01]  /*1e00*/  FSEL R13, R3, R15, !P0 ;  /* 0x0000000f030d7208 */ /* 0x000fe20004000000 */
[----:B------:R-:W-:Y:S01]  /*1e10*/  DFMA R16, R8, R16, 1 ;  /* 0x3ff000000810742b */ /* 0x000fe20000000010 */
[----:B------:R-:W0:Y:S01]  /*1e20*/  LDC.64 R2, c[0x0][0x3b8] ;  /* 0x0000ee00ff027b82 */ /* 0x000e220000000a00 */
[----:B------:R-:W-:Y:S01]  /*1e30*/  FSETP.GEU.AND P0, PT, |R5|, 4.1917929649353027344, PT ;  /* 0x4086232b0500780b */ /* 0x000fe20003f0e200 */
[----:B------:R-:W-:Y:S01]  /*1e40*/  IMAD.MOV.U32 R15, RZ, RZ, R12 ;  /* 0x000000ffff0f7224 */ /* 0x000fe200078e000c */
[----:B------:R-:W-:Y:S01]  /*1e50*/  MOV R19, R13 ;  /* 0x0000000d00137202 */ /* 0x000fe20000000f00 */
[----:B------:R-:W-:Y:S01]  /*1e60*/  DSETP.MAX.AND P1, P2, RZ, R12, PT ;  /* 0x0000000cff00722a */ /* 0x000fe20003a2f000 */
[----:B------:R-:W-:-:S04]  /*1e70*/  IMAD.MOV.U32 R12, RZ, RZ, RZ ;  /* 0x000000ffff0c7224 */ /* 0x000fc800078e00ff */
[----:B------:R-:W-:Y:S01]  /*1e80*/  IMAD R9, R6, 0x100000, R17 ;  /* 0x0010000006097824 */ /* 0x000fe200078e0211 */
[----:B------:R-:W-:Y:S02]  /*1e90*/  FSEL R21, R0, R19, P1 ;  /* 0x0000001300157208 */ /* 0x000fe40000800000 */
[----:B------:R-:W-:Y:S02]  /*1ea0*/  SEL R12, R12, R15, P1 ;  /* 0x0000000f0c0c7207 */ /* 0x000fe40000800000 */
[----:B------:R-:W-:-:S04]  /*1eb0*/  MOV R8, R16 ;  /* 0x0000001000087202 */ /* 0x000fc80000000f00 */
[----:B------:R-:W-:Y:S01]  /*1ec0*/  @P2 LOP3.LUT R21, R19, 0x80000, RZ, 0xfc, !PT ;  /* 0x0008000013152812 */ /* 0x000fe200078efcff */
[----:B------:R-:W-:Y:S06]  /*1ed0*/  @!P0 BRA `(.L_x_27) ;  /* 0x0000000000348947 */ /* 0x000fec0003800000 */
[----:B------:R-:W-:Y:S01]  /*1ee0*/  FSETP.GEU.AND P1, PT, |R5|, 4.2275390625, PT ;  /* 0x408748000500780b */ /* 0x000fe20003f2e200 */
[C---:B------:R-:W-:Y:S02]  /*1ef0*/  DADD R8, R4.reuse, +INF ;  /* 0x7ff0000004087429 */ /* 0x040fe40000000000 */
[----:B------:R-:W-:-:S08]  /*1f00*/  DSETP.GEU.AND P0, PT, R4, RZ, PT ;  /* 0x000000ff0400722a */ /* 0x000fd00003f0e000 */
[----:B------:R-:W-:Y:S02]  /*1f10*/  FSEL R8, R8, RZ, P0 ;  /* 0x000000ff08087208 */ /* 0x000fe40000000000 */
[----:B------:R-:W-:Y:S01]  /*1f20*/  FSEL R9, R9, RZ, P0 ;  /* 0x000000ff09097208 */ /* 0x000fe20000000000 */
[----:B------:R-:W-:Y:S06]  /*1f30*/  @P1 BRA `(.L_x_27) ;  /* 0x00000000001c1947 */ /* 0x000fec0003800000 */
[----:B------:R-:W-:Y:S02]  /*1f40*/  LEA.HI R0, R6, R6, RZ, 0x1 ;  /* 0x0000000606007211 */ /* 0x000fe400078f08ff */
[----:B------:R-:W-:Y:S02]  /*1f50*/  MOV R8, RZ ;  /* 0x000000ff00087202 */ /* 0x000fe40000000f00 */
[----:B------:R-:W-:-:S05]  /*1f60*/  SHF.R.S32.HI R5, RZ, 0x1, R0 ;  /* 0x00000001ff057819 */ /* 0x000fca0000011400 */
[----:B------:R-:W-:Y:S02]  /*1f70*/  IMAD.IADD R6, R6, 0x1, -R5 ;  /* 0x0000000106067824 */ /* 0x000fe400078e0a05 */
[----:B------:R-:W-:-:S03]  /*1f80*/  IMAD R17, R5, 0x100000, R17 ;  /* 0x0010000005117824 */ /* 0x000fc600078e0211 */
[----:B------:R-:W-:-:S06]  /*1f90*/  LEA R9, R6, 0x3ff00000, 0x14 ;  /* 0x3ff0000006097811 */ /* 0x000fcc00078ea0ff */
[----:B------:R-:W-:-:S11]  /*1fa0*/  DMUL R8, R16, R8 ;  /* 0x0000000810087228 */ /* 0x000fd60000000000 */
.L_x_27:
[----:B------:R-:W-:Y:S02]  /*1fb0*/  IMAD.MOV.U32 R13, RZ, RZ, R21 ;  /* 0x000000ffff0d7224 */ /* 0x000fe400078e0015 */
[----:B0-----:R-:W-:-:S04]  /*1fc0*/  IMAD.WIDE R2, R11, 0x8, R2 ;  /* 0x000000080b027825 */ /* 0x001fc800078e0202 */
[----:B------:R-:W-:-:S07]  /*1fd0*/  DMUL R8, R12, R8 ;  /* 0x000000080c087228 */ /* 0x000fce0000000000 */
[----:B------:R-:W-:Y:S01]  /*1fe0*/  STG.E.64 desc[UR6][R2.64], R8 ;  /* 0x0000000802007986 */ /* 0x000fe2000c101b06 */
[----:B------:R-:W-:Y:S05]  /*1ff0*/  EXIT ;  /* 0x000000000000794d */ /* 0x000fea0003800000 */
        .weak           $__internal_0_$__cuda_sm20_div_rn_f64_full
        .type           $__internal_0_$__cuda_sm20_div_rn_f64_full,@function
        .size           $__internal_0_$__cuda_sm20_div_rn_f64_full,($__internal_1_$__cuda_sm20_dsqrt_rn_f64_mediumpath_v1 - $__internal_0_$__cuda_sm20_div_rn_f64_full)
$__internal_0_$__cuda_sm20_div_rn_f64_full:
[C---:B------:R-:W-:Y:S01]  /*2000*/  FSETP.GEU.AND P0, PT, |R17|.reuse, 1.469367938527859385e-39, PT ;  /* 0x001000001100780b */ /* 0x040fe20003f0e200 */
[--C-:B------:R-:W-:Y:S01]  /*2010*/  IMAD.MOV.U32 R18, RZ, RZ, R16.reuse ;  /* 0x000000ffff127224 */ /* 0x100fe200078e0010 */
[C---:B------:R-:W-:Y:S01]  /*2020*/  LOP3.LUT R14, R17.reuse, 0x800fffff, RZ, 0xc0, !PT ;  /* 0x800fffff110e7812 */ /* 0x040fe200078ec0ff */
[----:B------:R-:W0:Y:S01]  /*2030*/  LDC.64 R2, c[0x0][0x390] ;  /* 0x0000e400ff027b82 */ /* 0x000e220000000a00 */
[----:B------:R-:W-:Y:S01]  /*2040*/  MOV R19, R17 ;  /* 0x0000001100137202 */ /* 0x000fe20000000f00 */
[----:B------:R-:W-:Y:S01]  /*2050*/  IMAD.MOV.U32 R20, RZ, RZ, 0x1 ;  /* 0x00000001ff147424 */ /* 0x000fe200078e00ff */
[----:B------:R-:W-:Y:S01]  /*2060*/  LOP3.LUT R15, R14, 0x3ff00000, RZ, 0xfc, !PT ;  /* 0x3ff000000e0f7812 */ /* 0x000fe200078efcff */
[----:B------:R-:W-:Y:S01]  /*2070*/  IMAD.MOV.U32 R14, RZ, RZ, R16 ;  /* 0x000000ffff0e7224 */ /* 0x000fe200078e0010 */
[----:B------:R-:W-:Y:S02]  /*2080*/  LOP3.LUT R27, R17, 0x7ff00000, RZ, 0xc0, !PT ;  /* 0x7ff00000111b7812 */ /* 0x000fe400078ec0ff */
[----:B------:R-:W-:-:S03]  /*2090*/  MOV R29, 0x1ca00000 ;  /* 0x1ca00000001d7802 */ /* 0x000fc60000000f00 */
[----:B------:R-:W-:-:S06]  /*20a0*/  @!P0 DMUL R14, R18, 8.98846567431157953865e+307 ;  /* 0x7fe00000120e8828 */ /* 0x000fcc0000000000 */
[----:B------:R-:W1:Y:S01]  /*20b0*/  MUFU.RCP64H R21, R15 ;  /* 0x0000000f00157308 */ /* 0x000e620000001800 */
[----:B0-----:R-:W-:-:S04]  /*20c0*/  LOP3.LUT R28, R3, 0x7ff00000, RZ, 0xc0, !PT ;  /* 0x7ff00000031c7812 */ /* 0x001fc800078ec0ff */
[----:B------:R-:W-:Y:S01]  /*20d0*/  ISETP.GE.U32.AND P1, PT, R28, R27, PT ;  /* 0x0000001b1c00720c */ /* 0x000fe20003f26070 */
[----:B------:R-:W-:Y:S01]  /*20e0*/  IMAD.MOV.U32 R30, RZ, RZ, R28 ;  /* 0x000000ffff1e7224 */ /* 0x000fe200078e001c */
[----:B-1----:R-:W-:-:S08]  /*20f0*/  DFMA R22, R20, -R14, 1 ;  /* 0x3ff000001416742b */ /* 0x002fd0000000080e */
[----:B------:R-:W-:-:S08]  /*2100*/  DFMA R22, R22, R22, R22 ;  /* 0x000000161616722b */ /* 0x000fd00000000016 */
[----:B------:R-:W-:Y:S01]  /*2110*/  DFMA R20, R20, R22, R20 ;  /* 0x000000161414722b */ /* 0x000fe20000000014 */
[----:B------:R-:W-:Y:S02]  /*2120*/  SEL R22, R29, 0x63400000, !P1 ;  /* 0x634000001d167807 */ /* 0x000fe40004800000 */
[----:B------:R-:W-:-:S05]  /*2130*/  FSETP.GEU.AND P1, PT, |R3|, 1.469367938527859385e-39, PT ;  /* 0x001000000300780b */ /* 0x000fca0003f2e200 */
[----:B------:R-:W-:-:S08]  /*2140*/  DFMA R16, R20, -R14, 1 ;  /* 0x3ff000001410742b */ /* 0x000fd0000000080e */
[----:B------:R-:W-:Y:S01]  /*2150*/  DFMA R20, R20, R16, R20 ;  /* 0x000000101414722b */ /* 0x000fe20000000014 */
[----:B------:R-:W-:Y:S01]  /*2160*/  LOP3.LUT R17, R22, 0x800fffff, R3, 0xf8, !PT ;  /* 0x800fffff16117812 */ /* 0x000fe200078ef803 */
[----:B------:R-:W-:Y:S01]  /*2170*/  IMAD.MOV.U32 R16, RZ, RZ, R2 ;  /* 0x000000ffff107224 */ /* 0x000fe200078e0002 */
[----:B------:R-:W-:Y:S08]  /*2180*/  @P1 BRA `(.L_x_28) ;  /* 0x0000000000201947 */ /* 0x000ff00003800000 */
[----:B------:R-:W-:-:S04]  /*2190*/  LOP3.LUT R23, R19, 0x7ff00000, RZ, 0xc0, !PT ;  /* 0x7ff0000013177812 */ /* 0x000fc800078ec0ff */
[----:B------:R-:W-:-:S04]  /*21a0*/  ISETP.GE.U32.AND P1, PT, R28, R23, PT ;  /* 0x000000171c00720c */ /* 0x000fc80003f26070 */
[----:B------:R-:W-:-:S04]  /*21b0*/  SEL R22, R29, 0x63400000, !P1 ;  /* 0x634000001d167807 */ /* 0x000fc80004800000 */
[----:B------:R-:W-:-:S04]  /*21c0*/  LOP3.LUT R22, R22, 0x80000000, R3, 0xf8, !PT ;  /* 0x8000000016167812 */ /* 0x000fc800078ef803 */
[----:B------:R-:W-:Y:S02]  /*21d0*/  LOP3.LUT R23, R22, 0x100000, RZ, 0xfc, !PT ;  /* 0x0010000016177812 */ /* 0x000fe400078efcff */
[----:B------:R-:W-:-:S06]  /*21e0*/  MOV R22, RZ ;  /* 0x000000ff00167202 */ /* 0x000fcc0000000f00 */
[----:B------:R-:W-:-:S10]  /*21f0*/  DFMA R16, R16, 2, -R22 ;  /* 0x400000001010782b */ /* 0x000fd40000000816 */
[----:B------:R-:W-:-:S07]  /*2200*/  LOP3.LUT R30, R17, 0x7ff00000, RZ, 0xc0, !PT ;  /* 0x7ff00000111e7812 */ /* 0x000fce00078ec0ff */
.L_x_28:
[----:B------:R-:W-:Y:S01]  /*2210*/  DMUL R22, R20, R16 ;  /* 0x0000001014167228 */ /* 0x000fe20000000000 */
[----:B------:R-:W-:-:S07]  /*2220*/  @!P0 LOP3.LUT R27, R15, 0x7ff00000, RZ, 0xc0, !PT ;  /* 0x7ff000000f1b8812 */ /* 0x000fce00078ec0ff */
[----:B------:R-:W-:-:S08]  /*2230*/  DFMA R24, R22, -R14, R16 ;  /* 0x8000000e1618722b */ /* 0x000fd00000000010 */
[----:B------:R-:W-:Y:S01]  /*2240*/  DFMA R24, R20, R24, R22 ;  /* 0x000000181418722b */ /* 0x000fe20000000016 */
[----:B------:R-:W-:-:S05]  /*2250*/  VIADD R20, R30, 0xffffffff ;  /* 0xffffffff1e147836 */ /* 0x000fca0000000000 */
[----:B------:R-:W-:Y:S01]  /*2260*/  ISETP.GT.U32.AND P0, PT, R20, 0x7feffffe, PT ;  /* 0x7feffffe1400780c */ /* 0x000fe20003f04070 */
[----:B------:R-:W-:-:S05]  /*2270*/  VIADD R20, R27, 0xffffffff ;  /* 0xffffffff1b147836 */ /* 0x000fca0000000000 */
[----:B------:R-:W-:-:S13]  /*2280*/  ISETP.GT.U32.OR P0, PT, R20, 0x7feffffe, P0 ;  /* 0x7feffffe1400780c */ /* 0x000fda0000704470 */
[----:B------:R-:W-:Y:S05]  /*2290*/  @P0 BRA `(.L_x_29) ;  /* 0x00000000006c0947 */ /* 0x000fea0003800000 */
[----:B------:R-:W-:-:S04]  /*22a0*/  LOP3.LUT R3, R19, 0x7ff00000, RZ, 0xc0, !PT ;  /* 0x7ff0000013037812 */ /* 0x000fc800078ec0ff */
[CC--:B------:R-:W-:Y:S02]  /*22b0*/  VIADDMNMX R2, R28.reuse, -R3.reuse, 0xb9600000, !PT ;  /* 0xb96000001c027446 */ /* 0x0c0fe40007800903 */
[----:B------:R-:W-:Y:S02]  /*22c0*/  ISETP.GE.U32.AND P0, PT, R28, R3, PT ;  /* 0x000000031c00720c */ /* 0x000fe40003f06070 */
[----:B------:R-:W-:Y:S02]  /*22d0*/  VIMNMX R2, PT, PT, R2, 0x46a00000, PT ;  /* 0x46a0000002027848 */ /* 0x000fe40003fe0100 */
[----:B------:R-:W-:-:S04]  /*22e0*/  SEL R29, R29, 0x63400000, !P0 ;  /* 0x634000001d1d7807 */ /* 0x000fc80004000000 */
[----:B------:R-:W-:Y:S01]  /*22f0*/  IADD3 R22, PT, PT, -R29, R2, RZ ;  /* 0x000000021d167210 */ /* 0x000fe20007ffe1ff */
[----:B------:R-:W-:-:S04]  /*2300*/  IMAD.MOV.U32 R2, RZ, RZ, RZ ;  /* 0x000000ffff027224 */ /* 0x000fc800078e00ff */
[----:B------:R-:W-:-:S06]  /*2310*/  VIADD R3, R22, 0x7fe00000 ;  /* 0x7fe0000016037836 */ /* 0x000fcc0000000000 */
[----:B------:R-:W-:-:S10]  /*2320*/  DMUL R20, R24, R2 ;  /* 0x0000000218147228 */ /* 0x000fd40000000000 */
[----:B------:R-:W-:-:S13]  /*2330*/  FSETP.GTU.AND P0, PT, |R21|, 1.469367938527859385e-39, PT ;  /* 0x001000001500780b */ /* 0x000fda0003f0c200 */
[----:B------:R-:W-:Y:S05]  /*2340*/  @P0 BRA `(.L_x_30) ;  /* 0x0000000000980947 */ /* 0x000fea0003800000 */
[----:B------:R-:W-:Y:S01]  /*2350*/  DFMA R14, R24, -R14, R16 ;  /* 0x8000000e180e722b */ /* 0x000fe20000000010 */
[----:B------:R-:W-:-:S09]  /*2360*/  MOV R2, RZ ;  /* 0x000000ff00027202 */ /* 0x000fd20000000f00 */
[C---:B------:R-:W-:Y:S02]  /*2370*/  FSETP.NEU.AND P0, PT, R15.reuse, RZ, PT ;  /* 0x000000ff0f00720b */ /* 0x040fe40003f0d000 */
[----:B------:R-:W-:-:S04]  /*2380*/  LOP3.LUT R19, R15, 0x80000000, R19, 0x48, !PT ;  /* 0x800000000f137812 */ /* 0x000fc800078e4813 */
[----:B------:R-:W-:-:S07]  /*2390*/  LOP3.LUT R3, R19, R3, RZ, 0xfc, !PT ;  /* 0x0000000313037212 */ /* 0x000fce00078efcff */
[----:B------:R-:W-:Y:S05]  /*23a0*/  @!P0 BRA `(.L_x_30) ;  /* 0x0000000000808947 */ /* 0x000fea0003800000 */
[----:B------:R-:W-:Y:S01]  /*23b0*/  IMAD.MOV R15, RZ, RZ, -R22 ;  /* 0x000000ffff0f7224 */ /* 0x000fe200078e0a16 */
[----:B------:R-:W-:Y:S01]  /*23c0*/  DMUL.RP R2, R24, R2 ;  /* 0x0000000218027228 */ /* 0x000fe20000008000 */
[----:B------:R-:W-:-:S06]  /*23d0*/  IMAD.MOV.U32 R14, RZ, RZ, RZ ;  /* 0x000000ffff0e7224 */ /* 0x000fcc00078e00ff */
[----:B------:R-:W-:-:S03]  /*23e0*/  DFMA R14, R20, -R14, R24 ;  /* 0x8000000e140e722b */ /* 0x000fc60000000018 */
[----:B------:R-:W-:-:S03]  /*23f0*/  LOP3.LUT R19, R3, R19, RZ, 0x3c, !PT ;  /* 0x0000001303137212 */ /* 0x000fc600078e3cff */
[----:B------:R-:W-:-:S04]  /*2400*/  IADD3 R14, PT, PT, -R22, -0x43300000, RZ ;  /* 0xbcd00000160e7810 */ /* 0x000fc80007ffe1ff */
[----:B------:R-:W-:-:S04]  /*2410*/  FSETP.NEU.AND P0, PT, |R15|, R14, PT ;  /* 0x0000000e0f00720b */ /* 0x000fc80003f0d200 */
[----:B------:R-:W-:Y:S02]  /*2420*/  FSEL R20, R2, R20, !P0 ;  /* 0x0000001402147208 */ /* 0x000fe40004000000 */
[----:B------:R-:W-:Y:S01]  /*2430*/  FSEL R21, R19, R21, !P0 ;  /* 0x0000001513157208 */ /* 0x000fe20004000000 */
[----:B------:R-:W-:Y:S06]  /*2440*/  BRA `(.L_x_30) ;  /* 0x0000000000587947 */ /* 0x000fec0003800000 */
.L_x_29:
[----:B------:R-:W0:Y:S02]  /*2450*/  LDC.64 R14, c[0x0][0x390] ;  /* 0x0000e400ff0e7b82 */ /* 0x000e240000000a00 */
[----:B0-----:R-:W-:-:S14]  /*2460*/  DSETP.NAN.AND P0, PT, R14, R14, PT ;  /* 0x0000000e0e00722a */ /* 0x001fdc0003f08000 */
[----:B------:R-:W-:Y:S05]  /*2470*/  @P0 BRA `(.L_x_31) ;  /* 0x0000000000440947 */ /* 0x000fea0003800000 */
[----:B------:R-:W-:-:S14]  /*2480*/  DSETP.NAN.AND P0, PT, R18, R18, PT ;  /* 0x000000121200722a */ /* 0x000fdc0003f08000 */
[----:B------:R-:W-:Y:S05]  /*2490*/  @P0 BRA `(.L_x_32) ;  /* 0x0000000000300947 */ /* 0x000fea0003800000 */
[----:B------:R-:W-:Y:S01]  /*24a0*/  ISETP.NE.AND P0, PT, R30, R27, PT ;  /* 0x0000001b1e00720c */ /* 0x000fe20003f05270 */
[----:B------:R-:W-:Y:S01]  /*24b0*/  IMAD.MOV.U32 R21, RZ, RZ, -0x80000 ;  /* 0xfff80000ff157424 */ /* 0x000fe200078e00ff */
[----:B------:R-:W-:-:S11]  /*24c0*/  MOV R20, 0x0 ;  /* 0x0000000000147802 */ /* 0x000fd60000000f00 */
[----:B------:R-:W-:Y:S05]  /*24d0*/  @!P0 BRA `(.L_x_30) ;  /* 0x0000000000348947 */ /* 0x000fea0003800000 */
[----:B------:R-:W-:Y:S02]  /*24e0*/  ISETP.NE.AND P0, PT, R30, 0x7ff00000, PT ;  /* 0x7ff000001e00780c */ /* 0x000fe40003f05270 */
[----:B------:R-:W-:Y:S02]  /*24f0*/  LOP3.LUT R21, R19, 0x80000000, R3, 0x48, !PT ;  /* 0x8000000013157812 */ /* 0x000fe400078e4803 */
[----:B------:R-:W-:-:S13]  /*2500*/  ISETP.EQ.OR P0, PT, R27, RZ, !P0 ;  /* 0x000000ff1b00720c */ /* 0x000fda0004702670 */
[----:B------:R-:W-:Y:S01]  /*2510*/  @P0 LOP3.LUT R2, R21, 0x7ff00000, RZ, 0xfc, !PT ;  /* 0x7ff0000015020812 */ /* 0x000fe200078efcff */
[----:B------:R-:W-:Y:S01]  /*2520*/  @!P0 IMAD.MOV.U32 R20, RZ, RZ, RZ ;  /* 0x000000ffff148224 */ /* 0x000fe200078e00ff */
[----:B------:R-:W-:-:S03]  /*2530*/  @P0 MOV R20, RZ ;  /* 0x000000ff00140202 */ /* 0x000fc60000000f00 */
[----:B------:R-:W-:Y:S01]  /*2540*/  @P0 IMAD.MOV.U32 R21, RZ, RZ, R2 ;  /* 0x000000ffff150224 */ /* 0x000fe200078e0002 */
[----:B------:R-:W-:Y:S06]  /*2550*/  BRA `(.L_x_30) ;  /* 0x0000000000147947 */ /* 0x000fec0003800000 */
.L_x_32:
[----:B------:R-:W-:Y:S01]  /*2560*/  LOP3.LUT R21, R19, 0x80000, RZ, 0xfc, !PT ;  /* 0x0008000013157812 */ /* 0x000fe200078efcff */
[----:B------:R-:W-:Y:S01]  /*2570*/  IMAD.MOV.U32 R20, RZ, RZ, R18 ;  /* 0x000000ffff147224 */ /* 0x000fe200078e0012 */
[----:B------:R-:W-:Y:S06]  /*2580*/  BRA `(.L_x_30) ;  /* 0x0000000000087947 */ /* 0x000fec0003800000 */
.L_x_31:
[----:B------:R-:W-:Y:S02]  /*2590*/  LOP3.LUT R21, R3, 0x80000, RZ, 0xfc, !PT ;  /* 0x0008000003157812 */ /* 0x000fe400078efcff */
[----:B------:R-:W-:-:S07]  /*25a0*/  MOV R20, R2 ;  /* 0x0000000200147202 */ /* 0x000fce0000000f00 */
.L_x_30:
[----:B------:R-:W-:Y:S01]  /*25b0*/  MOV R27, 0x0 ;  /* 0x00000000001b7802 */ /* 0x000fe20000000f00 */
[----:B------:R-:W-:Y:S02]  /*25c0*/  IMAD.MOV.U32 R2, RZ, RZ, R20 ;  /* 0x000000ffff027224 */ /* 0x000fe400078e0014 */
[----:B------:R-:W-:Y:S01]  /*25d0*/  IMAD.MOV.U32 R3, RZ, RZ, R21 ;  /* 0x000000ffff037224 */ /* 0x000fe200078e0015 */
[----:B------:R-:W-:Y:S06]  /*25e0*/  RET.REL.NODEC R26 `(_Z18monte_carlo_kernel6OptionP17curandStateXORWOWPdS2_ii) ;  /* 0xffffffd81a847950 */ /* 0x000fec0003c3ffff */
        .weak           $__internal_1_$__cuda_sm20_dsqrt_rn_f64_mediumpath_v1
        .type           $__internal_1_$__cuda_sm20_dsqrt_rn_f64_mediumpath_v1,@function
        .size           $__internal_1_$__cuda_sm20_dsqrt_rn_f64_mediumpath_v1,($__internal_2_$__cuda_sm20_sqrt_rn_f32_slowpath - $__internal_1_$__cuda_sm20_dsqrt_rn_f64_mediumpath_v1)
$__internal_1_$__cuda_sm20_dsqrt_rn_f64_mediumpath_v1:
[----:B------:R-:W-:Y:S01]  /*25f0*/  ISETP.GE.U32.AND P0, PT, R16, -0x3400000, PT ;  /* 0xfcc000001000780c */ /* 0x000fe20003f06070 */
[----:B------:R-:W-:Y:S01]  /*2600*/  IMAD.MOV.U32 R21, RZ, RZ, R25 ;  /* 0x000000ffff157224 */ /* 0x000fe200078e0019 */
[----:B------:R-:W-:Y:S01]  /*2610*/  MOV R25, R3 ;  /* 0x0000000300197202 */ /* 0x000fe20000000f00 */
[----:B------:R-:W-:Y:S02]  /*2620*/  IMAD.MOV.U32 R24, RZ, RZ, R26 ;  /* 0x000000ffff187224 */ /* 0x000fe400078e001a */
[----:B------:R-:W-:Y:S02]  /*2630*/  IMAD.MOV.U32 R16, RZ, RZ, R22 ;  /* 0x000000ffff107224 */ /* 0x000fe400078e0016 */
[----:B------:R-:W-:-:S06]  /*2640*/  IMAD.MOV.U32 R17, RZ, RZ, R23 ;  /* 0x000000ffff117224 */ /* 0x000fcc00078e0017 */
[----:B------:R-:W-:Y:S05]  /*2650*/  @!P0 BRA `(.L_x_33) ;  /* 0x0000000000208947 */ /* 0x000fea0003800000 */
[----:B------:R-:W-:-:S10]  /*2660*/  DFMA.RM R16, R16, R20, R18 ;  /* 0x000000141010722b */ /* 0x000fd40000004012 */
[----:B------:R-:W-:-:S04]  /*2670*/  IADD3 R20, P0, PT, R16, 0x1, RZ ;  /* 0x0000000110147810 */ /* 0x000fc80007f1e0ff */
[----:B------:R-:W-:-:S06]  /*2680*/  IADD3.X R21, PT, PT, RZ, R17, RZ, P0, !PT ;  /* 0x00000011ff157210 */ /* 0x000fcc00007fe4ff */
[----:B------:R-:W-:-:S08]  /*2690*/  DFMA.RP R18, -R16, R20, R24 ;  /* 0x000000141012722b */ /* 0x000fd00000008118 */
[----:B------:R-:W-:-:S06]  /*26a0*/  DSETP.GT.AND P0, PT, R18, RZ, PT ;  /* 0x000000ff1200722a */ /* 0x000fcc0003f04000 */
[----:B------:R-:W-:Y:S02]  /*26b0*/  FSEL R16, R20, R16, P0 ;  /* 0x0000001014107208 */ /* 0x000fe40000000000 */
[----:B------:R-:W-:Y:S01]  /*26c0*/  FSEL R17, R21, R17, P0 ;  /* 0x0000001115117208 */ /* 0x000fe20000000000 */
[----:B------:R-:W-:Y:S06]  /*26d0*/  BRA `(.L_x_34) ;  /* 0x0000000000647947 */ /* 0x000fec0003800000 */
.L_x_33:
[----:B------:R-:W-:-:S14]  /*26e0*/  DSETP.NE.AND P0, PT, R24, RZ, PT ;  /* 0x000000ff1800722a */ /* 0x000fdc0003f05000 */
[----:B------:R-:W-:Y:S05]  /*26f0*/  @!P0 BRA `(.L_x_35) ;  /* 0x0000000000588947 */ /* 0x000fea0003800000 */
[----:B------:R-:W-:-:S13]  /*2700*/  ISETP.GE.AND P0, PT, R25, RZ, PT ;  /* 0x000000ff1900720c */ /* 0x000fda0003f06270 */
[----:B------:R-:W-:Y:S02]  /*2710*/  @!P0 IMAD.MOV.U32 R16, RZ, RZ, 0x0 ;  /* 0x00000000ff108424 */ /* 0x000fe400078e00ff */
[----:B------:R-:W-:Y:S01]  /*2720*/  @!P0 IMAD.MOV.U32 R17, RZ, RZ, -0x80000 ;  /* 0xfff80000ff118424 */ /* 0x000fe200078e00ff */
[----:B------:R-:W-:Y:S06]  /*2730*/  @!P0 BRA `(.L_x_34) ;  /* 0x00000000004c8947 */ /* 0x000fec0003800000 */
[----:B------:R-:W-:-:S13]  /*2740*/  ISETP.GT.AND P0, PT, R25, 0x7fefffff, PT ;  /* 0x7fefffff1900780c */ /* 0x000fda0003f04270 */
[----:B------:R-:W-:Y:S05]  /*2750*/  @P0 BRA `(.L_x_35) ;  /* 0x0000000000400947 */ /* 0x000fea0003800000 */
[----:B------:R-:W-:Y:S01]  /*2760*/  DMUL R16, R24, 8.11296384146066816958e+31 ;  /* 0x4690000018107828 */ /* 0x000fe20000000000 */
[----:B------:R-:W-:Y:S01]  /*2770*/  MOV R18, RZ ;  /* 0x000000ff00127202 */ /* 0x000fe20000000f00 */
[----:B------:R-:W-:Y:S02]  /*2780*/  IMAD.MOV.U32 R22, RZ, RZ, 0x0 ;  /* 0x00000000ff167424 */ /* 0x000fe400078e00ff */
[----:B------:R-:W-:Y:S02]  /*2790*/  IMAD.MOV.U32 R23, RZ, RZ, 0x3fd80000 ;  /* 0x3fd80000ff177424 */ /* 0x000fe400078e00ff */
[----:B------:R-:W0:Y:S02]  /*27a0*/  MUFU.RSQ64H R19, R17 ;  /* 0x0000001100137308 */ /* 0x000e240000001c00 */
[----:B0-----:R-:W-:-:S08]  /*27b0*/  DMUL R20, R18, R18 ;  /* 0x0000001212147228 */ /* 0x001fd00000000000 */
[----:B------:R-:W-:-:S08]  /*27c0*/  DFMA R20, R16, -R20, 1 ;  /* 0x3ff000001014742b */ /* 0x000fd00000000814 */
[----:B------:R-:W-:Y:S02]  /*27d0*/  DFMA R22, R20, R22, 0.5 ;  /* 0x3fe000001416742b */ /* 0x000fe40000000016 */
[----:B------:R-:W-:-:S08]  /*27e0*/  DMUL R20, R18, R20 ;  /* 0x0000001412147228 */ /* 0x000fd00000000000 */
[----:B------:R-:W-:-:S08]  /*27f0*/  DFMA R20, R22, R20, R18 ;  /* 0x000000141614722b */ /* 0x000fd00000000012 */
[----:B------:R-:W-:Y:S02]  /*2800*/  DMUL R18, R16, R20 ;  /* 0x0000001410127228 */ /* 0x000fe40000000000 */
[----:B------:R-:W-:-:S06]  /*2810*/  IADD3 R21, PT, PT, R21, -0x100000, RZ ;  /* 0xfff0000015157810 */ /* 0x000fcc0007ffe0ff */
[----:B------:R-:W-:-:S08]  /*2820*/  DFMA R22, R18, -R18, R16 ;  /* 0x800000121216722b */ /* 0x000fd00000000010 */
[----:B------:R-:W-:-:S10]  /*2830*/  DFMA R16, R20, R22, R18 ;  /* 0x000000161410722b */ /* 0x000fd40000000012 */
[----:B------:R-:W-:Y:S01]  /*2840*/  VIADD R17, R17, 0xfcb00000 ;  /* 0xfcb0000011117836 */ /* 0x000fe20000000000 */
[----:B------:R-:W-:Y:S06]  /*2850*/  BRA `(.L_x_34) ;  /* 0x0000000000047947 */ /* 0x000fec0003800000 */
.L_x_35:
[----:B------:R-:W-:-:S11]  /*2860*/  DADD R16, R24, R24 ;  /* 0x0000000018107229 */ /* 0x000fd60000000018 */
.L_x_34:
[----:B------:R-:W-:Y:S01]  /*2870*/  IMAD.MOV.U32 R3, RZ, RZ, 0x0 ;  /* 0x00000000ff037424 */ /* 0x000fe200078e00ff */
[----:B------:R-:W-:Y:S01]  /*2880*/  MOV R27, R17 ;  /* 0x00000011001b7202 */ /* 0x000fe20000000f00 */
[----:B------:R-:W-:Y:S02]  /*2890*/  IMAD.MOV.U32 R26, RZ, RZ, R16 ;  /* 0x000000ffff1a7224 */ /* 0x000fe400078e0010 */
[----:B------:R-:W-:Y:S05]  /*28a0*/  RET.REL.NODEC R2 `(_Z18monte_carlo_kernel6OptionP17curandStateXORWOWPdS2_ii) ;  /* 0xffffffd402d47950 */ /* 0x000fea0003c3ffff */
        .weak           $__internal_2_$__cuda_sm20_sqrt_rn_f32_slowpath
        .type           $__internal_2_$__cuda_sm20_sqrt_rn_f32_slowpath,@function
        .size           $__internal_2_$__cuda_sm20_sqrt_rn_f32_slowpath,(.L_x_49 - $__internal_2_$__cuda_sm20_sqrt_rn_f32_slowpath)
$__internal_2_$__cuda_sm20_sqrt_rn_f32_slowpath:
[----:B------:R-:W-:-:S13]  /*28b0*/  LOP3.LUT P0, RZ, R0, 0x7fffffff, RZ, 0xc0, !PT ;  /* 0x7fffffff00ff7812 */ /* 0x000fda000780c0ff */
[----:B------:R-:W-:Y:S01]  /*28c0*/  @!P0 IMAD.MOV.U32 R5, RZ, RZ, R0 ;  /* 0x000000ffff058224 */ /* 0x000fe200078e0000 */
[----:B------:R-:W-:Y:S06]  /*28d0*/  @!P0 BRA `(.L_x_36) ;  /* 0x0000000000408947 */ /* 0x000fec0003800000 */
[----:B------:R-:W-:-:S13]  /*28e0*/  FSETP.GEU.FTZ.AND P0, PT, R0, RZ, PT ;  /* 0x000000ff0000720b */ /* 0x000fda0003f1e000 */
[----:B------:R-:W-:Y:S01]  /*28f0*/  @!P0 MOV R5, 0x7fffffff ;  /* 0x7fffffff00058802 */ /* 0x000fe20000000f00 */
[----:B------:R-:W-:Y:S06]  /*2900*/  @!P0 BRA `(.L_x_36) ;  /* 0x0000000000348947 */ /* 0x000fec0003800000 */
[----:B------:R-:W-:-:S13]  /*2910*/  FSETP.GTU.FTZ.AND P0, PT, |R0|, +INF , PT ;  /* 0x7f8000000000780b */ /* 0x000fda0003f1c200 */
[----:B------:R-:W-:Y:S01]  /*2920*/  @P0 FADD.FTZ R5, R0, 1 ;  /* 0x3f80000000050421 */ /* 0x000fe20000010000 */
[----:B------:R-:W-:Y:S06]  /*2930*/  @P0 BRA `(.L_x_36) ;  /* 0x0000000000280947 */ /* 0x000fec0003800000 */
[----:B------:R-:W-:-:S13]  /*2940*/  FSETP.NEU.FTZ.AND P0, PT, |R0|, +INF , PT ;  /* 0x7f8000000000780b */ /* 0x000fda0003f1d200 */
[----:B------:R-:W-:-:S04]  /*2950*/  @P0 FFMA R6, R0, 1.84467440737095516160e+19, RZ ;  /* 0x5f80000000060823 */ /* 0x000fc800000000ff */
[----:B------:R-:W0:Y:S02]  /*2960*/  @P0 MUFU.RSQ R5, R6 ;  /* 0x0000000600050308 */ /* 0x000e240000001400 */
[----:B0-----:R-:W-:Y:S01]  /*2970*/  @P0 FMUL.FTZ R21, R6, R5 ;  /* 0x0000000506150220 */ /* 0x001fe20000410000 */
[----:B------:R-:W-:Y:S01]  /*2980*/  @P0 FMUL.FTZ R20, R5, 0.5 ;  /* 0x3f00000005140820 */ /* 0x000fe20000410000 */
[----:B------:R-:W-:Y:S02]  /*2990*/  @!P0 IMAD.MOV.U32 R5, RZ, RZ, R0 ;  /* 0x000000ffff058224 */ /* 0x000fe400078e0000 */
[----:B------:R-:W-:-:S04]  /*29a0*/  @P0 FADD.FTZ R18, -R21, -RZ ;  /* 0x800000ff15120221 */ /* 0x000fc80000010100 */
[----:B------:R-:W-:-:S04]  /*29b0*/  @P0 FFMA R18, R21, R18, R6 ;  /* 0x0000001215120223 */ /* 0x000fc80000000006 */
[----:B------:R-:W-:-:S04]  /*29c0*/  @P0 FFMA R18, R18, R20, R21 ;  /* 0x0000001412120223 */ /* 0x000fc80000000015 */
[----:B------:R-:W-:-:S07]  /*29d0*/  @P0 FMUL.FTZ R5, R18, 2.3283064365386962891e-10 ;  /* 0x2f80000012050820 */ /* 0x000fce0000410000 */
.L_x_36:
[----:B------:R-:W-:Y:S01]  /*29e0*/  MOV R20, R22 ;  /* 0x0000001600147202 */ /* 0x000fe20000000f00 */
[----:B------:R-:W-:Y:S02]  /*29f0*/  IMAD.MOV.U32 R21, RZ, RZ, 0x0 ;  /* 0x00000000ff157424 */ /* 0x000fe400078e00ff */
[----:B------:R-:W-:Y:S02]  /*2a00*/  IMAD.MOV.U32 R0, RZ, RZ, R5 ;  /* 0x000000ffff007224 */ /* 0x000fe400078e0005 */
[----:B------:R-:W-:Y:S05]  /*2a10*/  RET.REL.NODEC R20 `(_Z18monte_carlo_kernel6OptionP17curandStateXORWOWPdS2_ii) ;  /* 0xffffffd414787950 */ /* 0x000fea0003c3ffff */
.L_x_37:
        /* <DEDUP_REMOVED lines=14> */
.L_x_49:


//--------------------- .text._Z11init_curandmP17curandStateXORWOWi --------------------------
	.section	.text._Z11init_curandmP17curandStateXORWOWi,"ax",@progbits
	.align	128
        .global         _Z11init_curandmP17curandStateXORWOWi
        .type           _Z11init_curandmP17curandStateXORWOWi,@function
        .size           _Z11init_curandmP17curandStateXORWOWi,(.L_x_52 - _Z11init_curandmP17curandStateXORWOWi)
        .other          _Z11init_curandmP17curandStateXORWOWi,@"STO_CUDA_ENTRY STV_DEFAULT"
_Z11init_curandmP17curandStateXORWOWi:
.text._Z11init_curandmP17curandStateXORWOWi:
[----:B------:R-:W-:Y:S01]  /*0000*/  LDC R1, c[0x0][0x37c] ;  /* 0x0000df00ff017b82 */ /* 0x000fe20000000800 */
[----:B------:R-:W0:Y:S07]  /*0010*/  S2R R0, SR_TID.X ;  /* 0x0000000000007919 */ /* 0x000e2e0000002100 */
[----:B------:R-:W0:Y:S01]  /*0020*/  S2UR UR4, SR_CTAID.X ;  /* 0x00000000000479c3 */ /* 0x000e220000002500 */
[----:B------:R-:W1:Y:S07]  /*0030*/  LDCU UR5, c[0x0][0x390] ;  /* 0x00007200ff0577ac */ /* 0x000e6e0008000800 */
[----:B------:R-:W0:Y:S02]  /*0040*/  LDC R13, c[0x0][0x360] ;  /* 0x0000d800ff0d7b82 */ /* 0x000e240000000800 */
[----:B0-----:R-:W-:-:S05]  /*0050*/  IMAD R13, R13, UR4, R0 ;  /* 0x000000040d0d7c24 */ /* 0x001fca000f8e0200 */
[----:B-1----:R-:W-:-:S13]  /*0060*/  ISETP.GE.AND P0, PT, R13, UR5, PT ;  /* 0x000000050d007c0c */ /* 0x002fda000bf06270 */
[----:B------:R-:W-:Y:S05]  /*0070*/  @P0 EXIT ;  /* 0x000000000000094d */ /* 0x000fea0003800000 */
[----:B------:R-:W0:Y:S01]  /*0080*/  LDC.64 R2, c[0x0][0x380] ;  /* 0x0000e000ff027b82 */ /* 0x000e220000000a00 */
[----:B------:R-:W1:Y:S01]  /*0090*/  LDCU.64 UR4, c[0x0][0x358] ;  /* 0x00006b00ff0477ac */ /* 0x000e620008000a00 */
[----:B------:R-:W-:Y:S01]  /*00a0*/  ISETP.NE.AND P0, PT, R13, RZ, PT ;  /* 0x000000ff0d00720c */ /* 0x000fe20003f05270 */
[----:B------:R-:W-:Y:S05]  /*00b0*/  BSSY.RECONVERGENT B0, `(.L_x_38) ;  /* 0x00000e1000007945 */ /* 0x000fea0003800200 */
[----:B------:R-:W2:Y:S01]  /*00c0*/  LDC.64 R6, c[0x0][0x388] ;  /* 0x0000e200ff067b82 */ /* 0x000ea20000000a00 */
[----:B0-----:R-:W-:Y:S02]  /*00d0*/  LOP3.LUT R0, R2, 0xaad26b49, RZ, 0x3c, !PT ;  /* 0xaad26b4902007812 */ /* 0x001fe400078e3cff */
[----:B------:R-:W-:-:S03]  /*00e0*/  LOP3.LUT R2, R3, 0xf7dcefdd, RZ, 0x3c, !PT ;  /* 0xf7dcefdd03027812 */ /* 0x000fc600078e3cff */
[----:B------:R-:W-:Y:S02]  /*00f0*/  IMAD R0, R0, 0x4182bed5, RZ ;  /* 0x4182bed500007824 */ /* 0x000fe400078e02ff */
[----:B------:R-:W-:Y:S02]  /*0100*/  IMAD R3, R2, -0x658354e5, RZ ;  /* 0x9a7cab1b02037824 */ /* 0x000fe400078e02ff */
[----:B--2---:R-:W-:Y:S01]  /*0110*/  IMAD.WIDE R6, R13, 0x30, R6 ;  /* 0x000000300d067825 */ /* 0x004fe200078e0206 */
[C---:B------:R-:W-:Y:S02]  /*0120*/  LOP3.LUT R8, R0.reuse, 0x159a55e5, RZ, 0x3c, !PT ;  /* 0x159a55e500087812 */ /* 0x040fe400078e3cff */
[C---:B------:R-:W-:Y:S01]  /*0130*/  IADD3 R4, PT, PT, R0.reuse, 0x64f0c9, R3 ;  /* 0x0064f0c900047810 */ /* 0x040fe20007ffe003 */
[C---:B------:R-:W-:Y:S01]  /*0140*/  VIADD R5, R0.reuse, 0x75bcd15 ;  /* 0x075bcd1500057836 */ /* 0x040fe20000000000 */
[----:B------:R-:W-:Y:S01]  /*0150*/  LOP3.LUT R10, R3, 0x5491333, RZ, 0x3c, !PT ;  /* 0x05491333030a7812 */ /* 0x000fe200078e3cff */
[----:B------:R-:W-:-:S02]  /*0160*/  VIADD R11, R0, 0x583f19 ;  /* 0x00583f19000b7836 */ /* 0x000fc40000000000 */
[----:B------:R-:W-:Y:S01]  /*0170*/  VIADD R9, R3, 0x1f123bb5 ;  /* 0x1f123bb503097836 */ /* 0x000fe20000000000 */
[----:B-1----:R0:W-:Y:S04]  /*0180*/  STG.E.64 desc[UR4][R6.64], R4 ;  /* 0x0000000406007986 */ /* 0x0021e8000c101b04 */
[----:B------:R0:W-:Y:S04]  /*0190*/  STG.E.64 desc[UR4][R6.64+0x8], R8 ;  /* 0x0000080806007986 */ /* 0x0001e8000c101b04 */
[----:B------:R0:W-:Y:S01]  /*01a0*/  STG.E.64 desc[UR4][R6.64+0x10], R10 ;  /* 0x0000100a06007986 */ /* 0x0001e2000c101b04 */
[----:B------:R-:W-:Y:S05]  /*01b0*/  @!P0 BRA `(.L_x_39) ;  /* 0x0000000c00408947 */ /* 0x000fea0003800000 */
[----:B------:R-:W-:Y:S01]  /*01c0*/  SHF.R.S32.HI R0, RZ, 0x1f, R13 ;  /* 0x0000001fff007819 */ /* 0x000fe2000001140d */
[----:B------:R-:W-:-:S07]  /*01d0*/  IMAD.MOV.U32 R12, RZ, RZ, RZ ;  /* 0x000000ffff0c7224 */ /* 0x000fce00078e00ff */
.L_x_45:
[----:B-1----:R-:W-:Y:S01]  /*01e0*/  LOP3.LUT R2, R13, 0x3, RZ, 0xc0, !PT ;  /* 0x000000030d027812 */ /* 0x002fe200078ec0ff */
[----:B------:R-:W-:Y:S03]  /*01f0*/  BSSY.RECONVERGENT B1, `(.L_x_40) ;  /* 0x00000c6000017945 */ /* 0x000fe60003800200 */
[----:B------:R-:W-:-:S04]  /*0200*/  ISETP.NE.U32.AND P0, PT, R2, RZ, PT ;  /* 0x000000ff0200720c */ /* 0x000fc80003f05070 */
[----:B------:R-:W-:-:S13]  /*0210*/  ISETP.NE.AND.EX P0, PT, RZ, RZ, PT, P0 ;  /* 0x000000ffff00720c */ /* 0x000fda0003f05300 */
[----:B------:R-:W-:Y:S05]  /*0220*/  @!P0 BRA `(.L_x_41) ;  /* 0x0000000c00088947 */ /* 0x000fea0003800000 */
[----:B0-----:R-:W0:Y:S01]  /*0230*/  LDC.64 R8, c[0x4][RZ] ;  /* 0x01000000ff087b82 */ /* 0x001e220000000a00 */
[----:B------:R-:W-:Y:S02]  /*0240*/  IMAD.MOV.U32 R14, RZ, RZ, RZ ;  /* 0x000000ffff0e7224 */ /* 0x000fe400078e00ff */
[----:B0-----:R-:W-:-:S07]  /*0250*/  IMAD.WIDE.U32 R8, R12, 0xc80, R8 ;  /* 0x00000c800c087825 */ /* 0x001fce00078e0008 */
.L_x_44:
[----:B-1----:R-:W-:Y:S01]  /*0260*/  IMAD.MOV.U32 R15, RZ, RZ, RZ ;  /* 0x000000ffff0f7224 */ /* 0x002fe200078e00ff */
[----:B------:R-:W-:Y:S01]  /*0270*/  CS2R R2, SRZ ;  /* 0x0000000000027805 */ /* 0x000fe2000001ff00 */
[----:B------:R-:W-:Y:S01]  /*0280*/  IMAD.MOV.U32 R17, RZ, RZ, RZ ;  /* 0x000000ffff117224 */ /* 0x000fe200078e00ff */
[----:B------:R-:W-:-:S07]  /*0290*/  CS2R R4, SRZ ;  /* 0x0000000000047805 */ /* 0x000fce000001ff00 */
.L_x_43:
[----:B------:R-:W-:-:S05]  /*02a0*/  IMAD.WIDE.U32 R10, R17, 0x4, R6 ;  /* 0x00000004110a7825 */ /* 0x000fca00078e0006 */
[----:B------:R0:W5:Y:S01]  /*02b0*/  LDG.E R16, desc[UR4][R10.64+0x4] ;  /* 0x000004040a107981 */ /* 0x000162000c1e1900 */
[----:B------:R-:W-:-:S07]  /*02c0*/  IMAD.MOV.U32 R19, RZ, RZ, RZ ;  /* 0x000000ffff137224 */ /* 0x000fce00078e00ff */
.L_x_42:
[----:B-----5:R-:W-:Y:S01]  /*02d0*/  SHF.R.U32.HI R24, RZ, R19, R16 ;  /* 0x00000013ff187219 */ /* 0x020fe20000011610 */
[----:B0-----:R-:W-:-:S03]  /*02e0*/  IMAD.SHL.U32 R10, R17, 0x20, RZ ;  /* 0x00000020110a7824 */ /* 0x001fc600078e00ff */
[----:B------:R-:W-:Y:S01]  /*02f0*/  LOP3.LUT R11, R24, 0x1, RZ, 0xc0, !PT ;  /* 0x00000001180b7812 */ /* 0x000fe200078ec0ff */
[----:B------:R-:W-:-:S03]  /*0300*/  IMAD.IADD R10, R10, 0x1, R19 ;  /* 0x000000010a0a7824 */ /* 0x000fc600078e0213 */
[----:B------:R-:W-:Y:S01]  /*0310*/  ISETP.NE.U32.AND P0, PT, R11, 0x1, PT ;  /* 0x000000010b00780c */ /* 0x000fe20003f05070 */
[----:B------:R-:W-:-:S03]  /*0320*/  IMAD R11, R10, 0x5, RZ ;  /* 0x000000050a0b7824 */ /* 0x000fc600078e02ff */
[----:B------:R-:W-:Y:S01]  /*0330*/  R2P PR, R24, 0x7e ;  /* 0x0000007e18007804 */ /* 0x000fe20000000000 */
[----:B------:R-:W-:-:S08]  /*0340*/  IMAD.WIDE.U32 R10, R11, 0x4, R8 ;  /* 0x000000040b0a7825 */ /* 0x000fd000078e0008 */
[----:B------:R-:W2:Y:S04]  /*0350*/  @!P0 LDG.E R18, desc[UR4][R10.64] ;  /* 0x000000040a128981 */ /* 0x000ea8000c1e1900 */
[----:B------:R-:W3:Y:S04]  /*0360*/  @!P0 LDG.E R20, desc[UR4][R10.64+0x10] ;  /* 0x000010040a148981 */ /* 0x000ee8000c1e1900 */
[----:B------:R-:W4:Y:S04]  /*0370*/  @P1 LDG.E R22, desc[UR4][R10.64+0x14] ;  /* 0x000014040a161981 */ /* 0x000f28000c1e1900 */
[----:B------:R-:W4:Y:S04]  /*0380*/  @P2 LDG.E R26, desc[UR4][R10.64+0x28] ;  /* 0x000028040a1a2981 */ /* 0x000f28000c1e1900 */
[----:B------:R-:W4:Y:S04]  /*0390*/  @!P0 LDG.E R21, desc[UR4][R10.64+0x4] ;  /* 0x000004040a158981 */ /* 0x000f28000c1e1900 */
[----:B------:R-:W4:Y:S04]  /*03a0*/  @!P0 LDG.E R23, desc[UR4][R10.64+0xc] ;  /* 0x00000c040a178981 */ /* 0x000f28000c1e1900 */
[----:B------:R-:W4:Y:S04]  /*03b0*/  @P1 LDG.E R25, desc[UR4][R10.64+0x18] ;  /* 0x000018040a191981 */ /* 0x000f28000c1e1900 */
[----:B------:R-:W4:Y:S04]  /*03c0*/  @P3 LDG.E R28, desc[UR4][R10.64+0x3c] ;  /* 0x00003c040a1c3981 */ /* 0x000f28000c1e1900 */
[----:B------:R-:W4:Y:S01]  /*03d0*/  @P6 LDG.E R27, desc[UR4][R10.64+0x7c] ;  /* 0x00007c040a1b6981 */ /* 0x000f22000c1e1900 */
[----:B--2---:R-:W-:-:S03]  /*03e0*/  @!P0 LOP3.LUT R15, R15, R18, RZ, 0x3c, !PT ;  /* 0x000000120f0f8212 */ /* 0x004fc600078e3cff */
[----:B------:R-:W2:Y:S01]  /*03f0*/  @!P0 LDG.E R18, desc[UR4][R10.64+0x8] ;  /* 0x000008040a128981 */ /* 0x000ea2000c1e1900 */
[----:B---3--:R-:W-:-:S03]  /*0400*/  @!P0 LOP3.LUT R3, R3, R20, RZ, 0x3c, !PT ;  /* 0x0000001403038212 */ /* 0x008fc600078e3cff */
[----:B------:R-:W3:Y:S01]  /*0410*/  @P1 LDG.E R20, desc[UR4][R10.64+0x24] ;  /* 0x000024040a141981 */ /* 0x000ee2000c1e1900 */
[----:B----4-:R-:W-:-:S03]  /*0420*/  @P1 LOP3.LUT R15, R15, R22, RZ, 0x3c, !PT ;  /* 0x000000160f0f1212 */ /* 0x010fc600078e3cff */
[----:B------:R-:W4:Y:S01]  /*0430*/  @P2 LDG.E R22, desc[UR4][R10.64+0x38] ;  /* 0x000038040a162981 */ /* 0x000f22000c1e1900 */
[----:B------:R-:W-:-:S03]  /*0440*/  @P2 LOP3.LUT R15, R15, R26, RZ, 0x3c, !PT ;  /* 0x0000001a0f0f2212 */ /* 0x000fc600078e3cff */
[----:B------:R-:W4:Y:S01]  /*0450*/  @P4 LDG.E R26, desc[UR4][R10.64+0x50] ;  /* 0x000050040a1a4981 */ /* 0x000f22000c1e1900 */
[----:B------:R-:W-:-:S03]  /*0460*/  @!P0 LOP3.LUT R4, R4, R21, RZ, 0x3c, !PT ;  /* 0x0000001504048212 */ /* 0x000fc600078e3cff */
[----:B------:R-:W4:Y:S01]  /*0470*/  @P1 LDG.E R21, desc[UR4][R10.64+0x20] ;  /* 0x000020040a151981 */ /* 0x000f22000c1e1900 */
[----:B------:R-:W-:-:S03]  /*0480*/  @!P0 LOP3.LUT R2, R2, R23, RZ, 0x3c, !PT ;  /* 0x0000001702028212 */ /* 0x000fc600078e3cff */
[----:B------:R-:W4:Y:S01]  /*0490*/  @P2 LDG.E R23, desc[UR4][R10.64+0x2c] ;  /* 0x00002c040a172981 */ /* 0x000f22000c1e1900 */
[----:B------:R-:W-:-:S03]  /*04a0*/  @P1 LOP3.LUT R4, R4, R25, RZ, 0x3c, !PT ;  /* 0x0000001904041212 */ /* 0x000fc600078e3cff */
[----:B------:R-:W4:Y:S01]  /*04b0*/  @P2 LDG.E R25, desc[UR4][R10.64+0x34] ;  /* 0x000034040a192981 */ /* 0x000f22000c1e1900 */
[----:B--2---:R-:W-:-:S03]  /*04c0*/  @!P0 LOP3.LUT R5, R5, R18, RZ, 0x3c, !PT ;  /* 0x0000001205058212 */ /* 0x004fc600078e3cff */
[----:B------:R-:W2:Y:S01]  /*04d0*/  @P1 LDG.E R18, desc[UR4][R10.64+0x1c] ;  /* 0x00001c040a121981 */ /* 0x000ea2000c1e1900 */
[----:B---3--:R-:W-:-:S03]  /*04e0*/  @P1 LOP3.LUT R3, R3, R20, RZ, 0x3c, !PT ;  /* 0x0000001403031212 */ /* 0x008fc600078e3cff */
[----:B------:R-:W3:Y:S01]  /*04f0*/  @P2 LDG.E R20, desc[UR4][R10.64+0x30] ;  /* 0x000030040a142981 */ /* 0x000ee2000c1e1900 */
[----:B----4-:R-:W-:-:S03]  /*0500*/  @P2 LOP3.LUT R3, R3, R22, RZ, 0x3c, !PT ;  /* 0x0000001603032212 */ /* 0x010fc600078e3cff */
[----:B------:R-:W4:Y:S01]  /*0510*/  @P3 LDG.E R22, desc[UR4][R10.64+0x4c] ;  /* 0x00004c040a163981 */ /* 0x000f22000c1e1900 */
[----:B------:R-:W-:-:S04]  /*0520*/  @P3 LOP3.LUT R15, R15, R28, RZ, 0x3c, !PT ;  /* 0x0000001c0f0f3212 */ /* 0x000fc800078e3cff */
[----:B------:R-:W-:Y:S02]  /*0530*/  @P4 LOP3.LUT R15, R15, R26, RZ, 0x3c, !PT ;  /* 0x0000001a0f0f4212 */ /* 0x000fe400078e3cff */
[----:B------:R-:W-:Y:S01]  /*0540*/  @P1 LOP3.LUT R2, R2, R21, RZ, 0x3c, !PT ;  /* 0x0000001502021212 */ /* 0x000fe200078e3cff */
[----:B------:R-:W4:Y:S04]  /*0550*/  @P5 LDG.E R26, desc[UR4][R10.64+0x64] ;  /* 0x000064040a1a5981 */ /* 0x000f28000c1e1900 */
[----:B------:R-:W4:Y:S01]  /*0560*/  @P3 LDG.E R21, desc[UR4][R10.64+0x40] ;  /* 0x000040040a153981 */ /* 0x000f22000c1e1900 */
[----:B------:R-:W-:Y:S02]  /*0570*/  @P2 LOP3.LUT R4, R4, R23, RZ, 0x3c, !PT ;  /* 0x0000001704042212 */ /* 0x000fe400078e3cff */
[----:B------:R-:W-:Y:S01]  /*0580*/  @P2 LOP3.LUT R2, R2, R25, RZ, 0x3c, !PT ;  /* 0x0000001902022212 */ /* 0x000fe200078e3cff */
[----:B------:R-:W4:Y:S04]  /*0590*/  @P3 LDG.E R23, desc[UR4][R10.64+0x48] ;  /* 0x000048040a173981 */ /* 0x000f28000c1e1900 */
[----:B------:R-:W4:Y:S01]  /*05a0*/  @P4 LDG.E R25, desc[UR4][R10.64+0x54] ;  /* 0x000054040a194981 */ /* 0x000f22000c1e1900 */
[----:B--2---:R-:W-:-:S03]  /*05b0*/  @P1 LOP3.LUT R5, R5, R18, RZ, 0x3c, !PT ;  /* 0x0000001205051212 */ /* 0x004fc600078e3cff */
[----:B------:R-:W2:Y:S01]  /*05c0*/  @P3 LDG.E R18, desc[UR4][R10.64+0x44] ;  /* 0x000044040a123981 */ /* 0x000ea2000c1e1900 */
[----:B---3--:R-:W-:-:S03]  /*05d0*/  @P2 LOP3.LUT R5, R5, R20, RZ, 0x3c, !PT ;  /* 0x0000001405052212 */ /* 0x008fc600078e3cff */
[----:B------:R-:W3:Y:S01]  /*05e0*/  @P4 LDG.E R20, desc[UR4][R10.64+0x58] ;  /* 0x000058040a144981 */ /* 0x000ee2000c1e1900 */
[----:B----4-:R-:W-:-:S03]  /*05f0*/  @P3 LOP3.LUT R3, R3, R22, RZ, 0x3c, !PT ;  /* 0x0000001603033212 */ /* 0x010fc600078e3cff */
[----:B------:R-:W4:Y:S01]  /*0600*/  @P4 LDG.E R22, desc[UR4][R10.64+0x60] ;  /* 0x000060040a164981 */ /* 0x000f22000c1e1900 */
[----:B------:R-:W-:Y:S02]  /*0610*/  LOP3.LUT P0, RZ, R24, 0x80, RZ, 0xc0, !PT ;  /* 0x0000008018ff7812 */ /* 0x000fe4000780c0ff */
[----:B------:R-:W-:Y:S02]  /*0620*/  @P5 LOP3.LUT R15, R15, R26, RZ, 0x3c, !PT ;  /* 0x0000001a0f0f5212 */ /* 0x000fe400078e3cff */
[----:B------:R-:W4:Y:S01]  /*0630*/  @P6 LDG.E R26, desc[UR4][R10.64+0x78] ;  /* 0x000078040a1a6981 */ /* 0x000f22000c1e1900 */
[----:B------:R-:W-:-:S03]  /*0640*/  @P3 LOP3.LUT R4, R4, R21, RZ, 0x3c, !PT ;  /* 0x0000001504043212 */ /* 0x000fc600078e3cff */
[----:B------:R-:W4:Y:S01]  /*0650*/  @P4 LDG.E R21, desc[UR4][R10.64+0x5c] ;  /* 0x00005c040a154981 */ /* 0x000f22000c1e1900 */
[----:B------:R-:W-:-:S03]  /*0660*/  @P3 LOP3.LUT R2, R2, R23, RZ, 0x3c, !PT ;  /* 0x0000001702023212 */ /* 0x000fc600078e3cff */
[----:B------:R-:W4:Y:S01]  /*0670*/  @P5 LDG.E R23, desc[UR4][R10.64+0x68] ;  /* 0x000068040a175981 */ /* 0x000f22000c1e1900 */
[----:B------:R-:W-:-:S03]  /*0680*/  @P4 LOP3.LUT R4, R4, R25, RZ, 0x3c, !PT ;  /* 0x0000001904044212 */ /* 0x000fc600078e3cff */
[----:B------:R-:W4:Y:S01]  /*0690*/  @P5 LDG.E R25, desc[UR4][R10.64+0x70] ;  /* 0x000070040a195981 */ /* 0x000f22000c1e1900 */
[----:B--2---:R-:W-:-:S03]  /*06a0*/  @P3 LOP3.LUT R5, R5, R18, RZ, 0x3c, !PT ;  /* 0x0000001205053212 */ /* 0x004fc600078e3cff */
[----:B------:R-:W2:Y:S01]  /*06b0*/  @P5 LDG.E R18, desc[UR4][R10.64+0x6c] ;  /* 0x00006c040a125981 */ /* 0x000ea2000c1e1900 */
[----:B---3--:R-:W-:-:S03]  /*06c0*/  @P4 LOP3.LUT R5, R5, R20, RZ, 0x3c, !PT ;  /* 0x0000001405054212 */ /* 0x008fc600078e3cff */
[----:B------:R-:W3:Y:S01]  /*06d0*/  @P5 LDG.E R20, desc[UR4][R10.64+0x74] ;  /* 0x000074040a145981 */ /* 0x000ee2000c1e1900 */
[----:B----4-:R-:W-:-:S03]  /*06e0*/  @P4 LOP3.LUT R3, R3, R22, RZ, 0x3c, !PT ;  /* 0x0000001603034212 */ /* 0x010fc600078e3cff */
[----:B------:R-:W4:Y:S01]  /*06f0*/  @P0 LDG.E R22, desc[UR4][R10.64+0x8c] ;  /* 0x00008c040a160981 */ /* 0x000f22000c1e1900 */
[----:B------:R-:W-:-:S03]  /*0700*/  @P6 LOP3.LUT R15, R15, R26, RZ, 0x3c, !PT ;  /* 0x0000001a0f0f6212 */ /* 0x000fc600078e3cff */
        /* <DEDUP_REMOVED lines=13> */
[----:B------:R-:W-:Y:S02]  /*07e0*/  @P6 LOP3.LUT R4, R4, R27, RZ, 0x3c, !PT ;  /* 0x0000001b04046212 */ /* 0x000fe400078e3cff */
[----:B------:R-:W-:Y:S02]  /*07f0*/  @P6 LOP3.LUT R2, R2, R21, RZ, 0x3c, !PT ;  /* 0x0000001502026212 */ /* 0x000fe400078e3cff */
[----:B------:R-:W-:Y:S02]  /*0800*/  @P0 LOP3.LUT R4, R4, R23, RZ, 0x3c, !PT ;  /* 0x0000001704040212 */ /* 0x000fe400078e3cff */
[----:B------:R-:W-:Y:S02]  /*0810*/  @P0 LOP3.LUT R2, R2, R25, RZ, 0x3c, !PT ;  /* 0x0000001902020212 */ /* 0x000fe400078e3cff */
[----:B--2---:R-:W-:Y:S02]  /*0820*/  @P6 LOP3.LUT R5, R5, R18, RZ, 0x3c, !PT ;  /* 0x0000001205056212 */ /* 0x004fe400078e3cff */
[----:B---3--:R-:W-:-:S02]  /*0830*/  @P6 LOP3.LUT R3, R3, R20, RZ, 0x3c, !PT ;  /* 0x0000001403036212 */ /* 0x008fc400078e3cff */
[----:B----4-:R-:W-:Y:S02]  /*0840*/  @P0 LOP3.LUT R5, R5, R22, RZ, 0x3c, !PT ;  /* 0x0000001605050212 */ /* 0x010fe400078e3cff */
[----:B------:R-:W-:Y:S02]  /*0850*/  @P0 LOP3.LUT R3, R3, R26, RZ, 0x3c, !PT ;  /* 0x0000001a03030212 */ /* 0x000fe400078e3cff */
[----:B------:R-:W-:-:S13]  /*0860*/  R2P PR, R24.B1, 0x7f ;  /* 0x0000007f18007804 */ /* 0x000fda0000001000 */
[----:B------:R-:W2:Y:S04]  /*0870*/  @P0 LDG.E R18, desc[UR4][R10.64+0xa0] ;  /* 0x0000a0040a120981 */ /* 0x000ea8000c1e1900 */
[----:B------:R-:W3:Y:S04]  /*0880*/  @P1 LDG.E R22, desc[UR4][R10.64+0xb4] ;  /* 0x0000b4040a161981 */ /* 0x000ee8000c1e1900 */
[----:B------:R-:W4:Y:S04]  /*0890*/  @P2 LDG.E R26, desc[UR4][R10.64+0xc8] ;  /* 0x0000c8040a1a2981 */ /* 0x000f28000c1e1900 */
[----:B------:R-:W4:Y:S04]  /*08a0*/  @P3 LDG.E R28, desc[UR4][R10.64+0xdc] ;  /* 0x0000dc040a1c3981 */ /* 0x000f28000c1e1900 */
[----:B------:R-:W4:Y:S04]  /*08b0*/  @P0 LDG.E R23, desc[UR4][R10.64+0xa4] ;  /* 0x0000a4040a170981 */ /* 0x000f28000c1e1900 */
[----:B------:R-:W4:Y:S04]  /*08c0*/  @P0 LDG.E R20, desc[UR4][R10.64+0xa8] ;  /* 0x0000a8040a140981 */ /* 0x000f28000c1e1900 */
[----:B------:R-:W4:Y:S04]  /*08d0*/  @P4 LDG.E R25, desc[UR4][R10.64+0xf0] ;  /* 0x0000f0040a194981 */ /* 0x000f28000c1e1900 */
        /* <DEDUP_REMOVED lines=21> */
[----:B------:R-:W-:Y:S02]  /*0a30*/  LOP3.LUT P0, RZ, R24, 0x8000, RZ, 0xc0, !PT ;  /* 0x0000800018ff7812 */ /* 0x000fe4000780c0ff */
[----:B----4-:R-:W-:Y:S01]  /*0a40*/  @P5 LOP3.LUT R15, R15, R26, RZ, 0x3c, !PT ;  /* 0x0000001a0f0f5212 */ /* 0x010fe200078e3cff */
[----:B------:R-:W4:Y:S04]  /*0a50*/  @P3 LDG.E R24, desc[UR4][R10.64+0xe4] ;  /* 0x0000e4040a183981 */ /* 0x000f28000c1e1900 */
[----:B------:R-:W2:Y:S01]  /*0a60*/  @P6 LDG.E R26, desc[UR4][R10.64+0x118] ;  /* 0x000118040a1a6981 */ /* 0x000ea2000c1e1900 */
        /* <DEDUP_REMOVED lines=8> */
[----:B---3--:R-:W-:-:S03]  /*0af0*/  @P2 LOP3.LUT R3, R3, R22, RZ, 0x3c, !PT ;  /* 0x0000001603032212 */ /* 0x008fc600078e3cff */
[----:B------:R-:W3:Y:S01]  /*0b00*/  @P4 LDG.E R22, desc[UR4][R10.64+0x100] ;  /* 0x000100040a164981 */ /* 0x000ee2000c1e1900 */
[----:B--2---:R-:W-:-:S03]  /*0b10*/  @P6 LOP3.LUT R15, R15, R26, RZ, 0x3c, !PT ;  /* 0x0000001a0f0f6212 */ /* 0x004fc600078e3cff */
[----:B------:R-:W2:Y:S01]  /*0b20*/  @P0 LDG.E R26, desc[UR4][R10.64+0x12c] ;  /* 0x00012c040a1a0981 */ /* 0x000ea2000c1e1900 */
[----:B----4-:R-:W-:-:S03]  /*0b30*/  @P2 LOP3.LUT R2, R2, R23, RZ, 0x3c, !PT ;  /* 0x0000001702022212 */ /* 0x010fc600078e3cff */
[----:B------:R-:W4:Y:S01]  /*0b40*/  @P4 LDG.E R23, desc[UR4][R10.64+0xfc] ;  /* 0x0000fc040a174981 */ /* 0x000f22000c1e1900 */
[----:B------:R-:W-:-:S03]  /*0b50*/  @P2 LOP3.LUT R5, R5, R20, RZ, 0x3c, !PT ;  /* 0x0000001405052212 */ /* 0x000fc600078e3cff */
[----:B------:R-:W4:Y:S01]  /*0b60*/  @P4 LDG.E R20, desc[UR4][R10.64+0xf8] ;  /* 0x0000f8040a144981 */ /* 0x000f22000c1e1900 */
[----:B------:R-:W-:Y:S02]  /*0b70*/  @P3 LOP3.LUT R2, R2, R27, RZ, 0x3c, !PT ;  /* 0x0000001b02023212 */ /* 0x000fe400078e3cff */
[----:B------:R-:W-:Y:S01]  /*0b80*/  @P3 LOP3.LUT R4, R4, R25, RZ, 0x3c, !PT ;  /* 0x0000001904043212 */ /* 0x000fe200078e3cff */
[----:B------:R-:W4:Y:S01]  /*0b90*/  @P5 LDG.E R27, desc[UR4][R10.64+0x110] ;  /* 0x000110040a1b5981 */ /* 0x000f22000c1e1900 */
[----:B------:R-:W-:-:S03]  /*0ba0*/  @P3 LOP3.LUT R5, R5, R24, RZ, 0x3c, !PT ;  /* 0x0000001805053212 */ /* 0x000fc600078e3cff */
[----:B------:R-:W4:Y:S04]  /*0bb0*/  @P5 LDG.E R25, desc[UR4][R10.64+0x108] ;  /* 0x000108040a195981 */ /* 0x000f28000c1e1900 */
        /* <DEDUP_REMOVED lines=19> */
[----:B------:R-:W-:-:S05]  /*0cf0*/  VIADD R19, R19, 0x10 ;  /* 0x0000001013137836 */ /* 0x000fca0000000000 */
[----:B------:R-:W-:Y:S02]  /*0d00*/  ISETP.NE.AND P1, PT, R19, 0x20, PT ;  /* 0x000000201300780c */ /* 0x000fe40003f25270 */
[----:B------:R-:W-:Y:S02]  /*0d10*/  @P5 LOP3.LUT R3, R3, R18, RZ, 0x3c, !PT ;  /* 0x0000001203035212 */ /* 0x000fe400078e3cff */
[----:B------:R-:W-:Y:S02]  /*0d20*/  @P6 LOP3.LUT R4, R4, R21, RZ, 0x3c, !PT ;  /* 0x0000001504046212 */ /* 0x000fe400078e3cff */
[----:B---3--:R-:W-:-:S04]  /*0d30*/  @P6 LOP3.LUT R3, R3, R22, RZ, 0x3c, !PT ;  /* 0x0000001603036212 */ /* 0x008fc800078e3cff */
[----:B--2---:R-:W-:Y:S02]  /*0d40*/  @P0 LOP3.LUT R3, R3, R26, RZ, 0x3c, !PT ;  /* 0x0000001a03030212 */ /* 0x004fe400078e3cff */
[----:B----4-:R-:W-:Y:S02]  /*0d50*/  @P6 LOP3.LUT R2, R2, R23, RZ, 0x3c, !PT ;  /* 0x0000001702026212 */ /* 0x010fe400078e3cff */
[----:B------:R-:W-:Y:S02]  /*0d60*/  @P6 LOP3.LUT R5, R5, R20, RZ, 0x3c, !PT ;  /* 0x0000001405056212 */ /* 0x000fe400078e3cff */
[----:B------:R-:W-:Y:S02]  /*0d70*/  @P0 LOP3.LUT R2, R2, R27, RZ, 0x3c, !PT ;  /* 0x0000001b02020212 */ /* 0x000fe400078e3cff */
[----:B------:R-:W-:Y:S02]  /*0d80*/  @P0 LOP3.LUT R4, R4, R25, RZ, 0x3c, !PT ;  /* 0x0000001904040212 */ /* 0x000fe400078e3cff */
[----:B------:R-:W-:Y:S01]  /*0d90*/  @P0 LOP3.LUT R5, R5, R24, RZ, 0x3c, !PT ;  /* 0x0000001805050212 */ /* 0x000fe200078e3cff */
[----:B------:R-:W-:Y:S06]  /*0da0*/  @P1 BRA `(.L_x_42) ;  /* 0xfffffff400481947 */ /* 0x000fec000383ffff */
[----:B------:R-:W-:-:S05]  /*0db0*/  VIADD R17, R17, 0x1 ;  /* 0x0000000111117836 */ /* 0x000fca0000000000 */
[----:B------:R-:W-:-:S13]  /*0dc0*/  ISETP.NE.AND P0, PT, R17, 0x5, PT ;  /* 0x000000051100780c */ /* 0x000fda0003f05270 */
[----:B------:R-:W-:Y:S05]  /*0dd0*/  @P0 BRA `(.L_x_43) ;  /* 0xfffffff400300947 */ /* 0x000fea000383ffff */
[----:B------:R1:W-:Y:S01]  /*0de0*/  STG.E.64 desc[UR4][R6.64+0x8], R4 ;  /* 0x0000080406007986 */ /* 0x0003e2000c101b04 */
[----:B------:R-:W-:Y:S01]  /*0df0*/  VIADD R14, R14, 0x1 ;  /* 0x000000010e0e7836 */ /* 0x000fe20000000000 */
[----:B------:R-:W-:Y:S02]  /*0e00*/  LOP3.LUT R11, R13, 0x3, RZ, 0xc0, !PT ;  /* 0x000000030d0b7812 */ /* 0x000fe400078ec0ff */
[----:B------:R1:W-:Y:S02]  /*0e10*/  STG.E.64 desc[UR4][R6.64+0x10], R2 ;  /* 0x0000100206007986 */ /* 0x0003e4000c101b04 */
[----:B------:R-:W-:Y:S02]  /*0e20*/  ISETP.GE.U32.AND P0, PT, R14, R11, PT ;  /* 0x0000000b0e00720c */ /* 0x000fe40003f06070 */
[----:B------:R1:W-:Y:S11]  /*0e30*/  STG.E desc[UR4][R6.64+0x4], R15 ;  /* 0x0000040f06007986 */ /* 0x0003f6000c101904 */
[----:B------:R-:W-:Y:S05]  /*0e40*/  @!P0 BRA `(.L_x_44) ;  /* 0xfffffff400048947 */ /* 0x000fea000383ffff */
.L_x_41:
[----:B------:R-:W-:Y:S05]  /*0e50*/  BSYNC.RECONVERGENT B1 ;  /* 0x0000000000017941 */ /* 0x000fea0003800200 */
.L_x_40:
[C---:B------:R-:W-:Y:S01]  /*0e60*/  ISETP.GT.U32.AND P0, PT, R13.reuse, 0x3, PT ;  /* 0x000000030d00780c */ /* 0x040fe20003f04070 */
[----:B------:R-:W-:Y:S01]  /*0e70*/  VIADD R12, R12, 0x1 ;  /* 0x000000010c0c7836 */ /* 0x000fe20000000000 */
[--C-:B------:R-:W-:Y:S02]  /*0e80*/  SHF.R.U64 R13, R13, 0x2, R0.reuse ;  /* 0x000000020d0d7819 */ /* 0x100fe40000001200 */
[----:B------:R-:W-:Y:S02]  /*0e90*/  ISETP.GT.U32.AND.EX P0, PT, R0, RZ, PT, P0 ;  /* 0x000000ff0000720c */ /* 0x000fe40003f04100 */
[----:B------:R-:W-:-:S11]  /*0ea0*/  SHF.R.U32.HI R0, RZ, 0x2, R0 ;  /* 0x00000002ff007819 */ /* 0x000fd60000011600 */
[----:B------:R-:W-:Y:S05]  /*0eb0*/  @P0 BRA `(.L_x_45) ;  /* 0xfffffff000c80947 */ /* 0x000fea000383ffff */
.L_x_39:
[----:B------:R-:W-:Y:S05]  /*0ec0*/  BSYNC.RECONVERGENT B0 ;  /* 0x0000000000007941 */ /* 0x000fea0003800200 */
.L_x_38:
[----:B------:R-:W-:Y:S04]  /*0ed0*/  STG.E.64 desc[UR4][R6.64+0x18], RZ ;  /* 0x000018ff06007986 */ /* 0x000fe8000c101b04 */
[----:B------:R-:W-:Y:S04]  /*0ee0*/  STG.E desc[UR4][R6.64+0x20], RZ ;  /* 0x000020ff06007986 */ /* 0x000fe8000c101904 */
[----:B------:R-:W-:Y:S01]  /*0ef0*/  STG.E.64 desc[UR4][R6.64+0x28], RZ ;  /* 0x000028ff06007986 */ /* 0x000fe2000c101b04 */
[----:B------:R-:W-:Y:S05]  /*0f00*/  EXIT ;  /* 0x000000000000794d */ /* 0x000fea0003800000 */
.L_x_46:
        /* <DEDUP_REMOVED lines=15> */
.L_x_52:


//--------------------- .nv.global.init           --------------------------
	.section	.nv.global.init,"aw",@progbits
	.align	4
.nv.global.init:
	.type		mrg32k3aM1SubSeq,@object
	.size		mrg32k3aM1SubSeq,(mrg32k3aM2SubSeq - mrg32k3aM1SubSeq)
mrg32k3aM1SubSeq:
        /*0000*/ 	.byte	0x0b, 0xcc, 0xee, 0x04, 0x73, 0x29, 0x8b, 0x6f, 0xf6, 0x53, 0x03, 0xf6, 0x23, 0xf6, 0xea, 0xda
        /* <DEDUP_REMOVED lines=125> */
	.type		mrg32k3aM2SubSeq,@object
	.size		mrg32k3aM2SubSeq,(mrg32k3aM1 - mrg32k3aM2SubSeq)
mrg32k3aM2SubSeq:
        /* <DEDUP_REMOVED lines=126> */
	.type		mrg32k3aM1,@object
	.size		mrg32k3aM1,(mrg32k3aM1Seq - mrg32k3aM1)
mrg32k3aM1:
        /* <DEDUP_REMOVED lines=144> */
	.type		mrg32k3aM1Seq,@object
	.size		mrg32k3aM1Seq,(mrg32k3aM2 - mrg32k3aM1Seq)
mrg32k3aM1Seq:
        /* <DEDUP_REMOVED lines=144> */
	.type		mrg32k3aM2,@object
	.size		mrg32k3aM2,(mrg32k3aM2Seq - mrg32k3aM2)
mrg32k3aM2:
        /* <DEDUP_REMOVED lines=144> */
	.type		mrg32k3aM2Seq,@object
	.size		mrg32k3aM2Seq,(precalc_xorwow_matrix - mrg32k3aM2Seq)
mrg32k3aM2Seq:
        /* <DEDUP_REMOVED lines=144> */
	.type		precalc_xorwow_matrix,@object
	.size		precalc_xorwow_matrix,(precalc_xorwow_offset_matrix - precalc_xorwow_matrix)
precalc_xorwow_matrix:
        /* <DEDUP_REMOVED lines=6400> */
	.type		precalc_xorwow_offset_matrix,@object
	.size		precalc_xorwow_offset_matrix,(.L_1 - precalc_xorwow_offset_matrix)
precalc_xorwow_offset_matrix:
        /* <DEDUP_REMOVED lines=6400> */
.L_1:


//--------------------- .nv.shared._Z10reduce_sumPKdPdi --------------------------
	.section	.nv.shared._Z10reduce_sumPKdPdi,"aw",@nobits
	.sectionflags	@""
	.align	16
	.zero		1024


//--------------------- .nv.shared.reserved.0     --------------------------
	.section	.nv.shared.reserved.0,"aw",@nobits
	.weak		__nv_reservedSMEM_offset_0_alias
	.size		__nv_reservedSMEM_offset_0_alias, 0, 64
	.other		__nv_reservedSMEM_offset_0_alias,@"STO_CUDA_RESERVED_SHARED STV_DEFAULT"
__nv_reservedSMEM_offset_0_alias:
	.zero		0
	.zero		64


//--------------------- .nv.shared._Z18monte_carlo_kernel6OptionP17curandStateXORWOWPdS2_ii --------------------------
	.section	.nv.shared._Z18monte_carlo_kernel6OptionP17curandStateXORWOWPdS2_ii,"aw",@nobits
	.sectionflags	@""
	.align	16
	.zero		1024


//--------------------- .nv.shared._Z11init_curandmP17curandStateXORWOWi --------------------------
	.section	.nv.shared._Z11init_curandmP17curandStateXORWOWi,"aw",@nobits
	.sectionflags	@""
	.align	16
	.zero		1024


//--------------------- .nv.constant0._Z10reduce_sumPKdPdi --------------------------
	.section	.nv.constant0._Z10reduce_sumPKdPdi,"a",@progbits
	.sectionflags	@""
	.align	4
.nv.constant0._Z10reduce_sumPKdPdi:
	.zero		916


//--------------------- .nv.constant0._Z18monte_carlo_kernel6OptionP17curandStateXORWOWPdS2_ii --------------------------
	.section	.nv.constant0._Z18monte_carlo_kernel6OptionP17curandStateXORWOWPdS2_ii,"a",@progbits
	.sectionflags	@""
	.align	4
.nv.constant0._Z18monte_carlo_kernel6OptionP17curandStateXORWOWPdS2_ii:
	.zero		976


//--------------------- .nv.constant0._Z11init_curandmP17curandStateXORWOWi --------------------------
	.section	.nv.constant0._Z11init_curandmP17curandStateXORWOWi,"a",@progbits
	.sectionflags	@""
	.align	4
.nv.constant0._Z11init_curandmP17curandStateXORWOWi:
	.zero		916


//--------------------- SYMBOLS --------------------------

	.type		.nv.reservedSmem.offset0,@object
	.size		.nv.reservedSmem.offset0,0x4
	.type		.nv.reservedSmem.cap,@object
	.size		.nv.reservedSmem.cap,0x4
